//
// Generated by NVIDIA NVVM Compiler
//
// Compiler Build ID: CL-36424714
// Cuda compilation tools, release 13.0, V13.0.88
// Based on NVVM 20.0.0
//

.version 9.0
.target sm_100
.address_size 64

	// .globl	_Z14stress_computePf
.global .align 4 .b8 __cudart_i2opi_f[24] = {65, 144, 67, 60, 153, 149, 98, 219, 192, 221, 52, 245, 209, 87, 39, 252, 41, 21, 68, 78, 110, 131, 249, 162};

.visible .entry _Z14stress_computePf(
	.param .u64 .ptr .align 1 _Z14stress_computePf_param_0
)
{
	.local .align 4 .b8 	__local_depot0[28];
	.reg .b64 	%SP;
	.reg .b64 	%SPL;
	.reg .pred 	%p<17>;
	.reg .b32 	%r<87>;
	.reg .b32 	%f<50>;
	.reg .b64 	%rd<41>;
	.reg .b64 	%fd<5>;

	mov.u64 	%SPL, __local_depot0;
	ld.param.u64 	%rd14, [_Z14stress_computePf_param_0];
	cvta.to.global.u64 	%rd15, %rd14;
	add.u64 	%rd1, %SPL, 0;
	add.u64 	%rd2, %SPL, 0;
	mov.u32 	%r29, %ctaid.x;
	mov.u32 	%r30, %ntid.x;
	mov.u32 	%r31, %tid.x;
	mad.lo.s32 	%r32, %r29, %r30, %r31;
	mul.wide.s32 	%rd18, %r32, 4;
	add.s64 	%rd3, %rd15, %rd18;
	ld.global.f32 	%f10, [%rd3];
	mul.f32 	%f11, %f10, 0f3F22F983;
	cvt.rni.s32.f32 	%r33, %f11;
	cvt.rn.f32.s32 	%f12, %r33;
	fma.rn.f32 	%f13, %f12, 0fBFC90FDA, %f10;
	fma.rn.f32 	%f14, %f12, 0fB3A22168, %f13;
	fma.rn.f32 	%f15, %f12, 0fA7C234C5, %f14;
	abs.f32 	%f16, %f10;
	setp.ltu.f32 	%p2, %f16, 0f47CE4780;
	setp.eq.f32 	%p3, %f16, 0f7F800000;
	mov.b32 	%r1, %f10;
	shr.u32 	%r34, %r1, 23;
	and.b32  	%r35, %r34, 224;
	add.s32 	%r36, %r35, -128;
	shl.b32 	%r37, %r1, 8;
	or.b32  	%r2, %r37, -2147483648;
	shr.u32 	%r38, %r36, 5;
	and.b32  	%r3, %r34, 31;
	mul.wide.u32 	%rd19, %r38, 4;
	sub.s64 	%rd4, %rd2, %rd19;
	sub.s32 	%r4, 32, %r3;
	mov.f32 	%f47, 0f00000000;
	mul.rn.f32 	%f17, %f10, %f47;
	sub.s64 	%rd5, %rd1, %rd19;
	or.pred  	%p1, %p2, %p3;
	selp.b32 	%r5, %r33, 0, %p2;
	selp.f32 	%f1, %f15, %f17, %p2;
	mov.b32 	%r78, 0;
$L__BB0_1:
	mov.u32 	%r82, %r5;
	mov.f32 	%f48, %f1;
	@%p1 bra 	$L__BB0_7;
	mov.b64 	%rd39, 0;
	mov.b32 	%r79, 0;
	mov.u64 	%rd37, __cudart_i2opi_f;
	mov.u64 	%rd38, %rd2;
$L__BB0_3:
	.pragma "nounroll";
	ld.global.nc.u32 	%r40, [%rd37];
	mad.wide.u32 	%rd22, %r40, %r2, %rd39;
	shr.u64 	%rd39, %rd22, 32;
	st.local.u32 	[%rd38], %rd22;
	add.s32 	%r79, %r79, 1;
	add.s64 	%rd38, %rd38, 4;
	add.s64 	%rd37, %rd37, 4;
	setp.ne.s32 	%p4, %r79, 6;
	@%p4 bra 	$L__BB0_3;
	setp.eq.s32 	%p5, %r3, 0;
	st.local.u32 	[%rd2+24], %rd39;
	ld.local.u32 	%r80, [%rd4+24];
	ld.local.u32 	%r81, [%rd4+20];
	@%p5 bra 	$L__BB0_6;
	shl.b32 	%r41, %r80, %r3;
	shr.u32 	%r42, %r81, %r4;
	add.s32 	%r80, %r42, %r41;
	shl.b32 	%r43, %r81, %r3;
	ld.local.u32 	%r44, [%rd4+16];
	shr.u32 	%r45, %r44, %r4;
	add.s32 	%r81, %r45, %r43;
$L__BB0_6:
	setp.lt.s32 	%p6, %r1, 0;
	shr.u32 	%r46, %r80, 30;
	shf.l.wrap.b32 	%r47, %r81, %r80, 2;
	shl.b32 	%r48, %r81, 2;
	shr.u32 	%r49, %r47, 31;
	add.s32 	%r50, %r49, %r46;
	neg.s32 	%r51, %r50;
	selp.b32 	%r82, %r51, %r50, %p6;
	xor.b32  	%r52, %r47, %r1;
	shr.s32 	%r53, %r47, 31;
	xor.b32  	%r54, %r53, %r47;
	xor.b32  	%r55, %r53, %r48;
	cvt.u64.u32 	%rd23, %r54;
	shl.b64 	%rd24, %rd23, 32;
	cvt.u64.u32 	%rd25, %r55;
	or.b64  	%rd26, %rd24, %rd25;
	cvt.rn.f64.s64 	%fd1, %rd26;
	mul.f64 	%fd2, %fd1, 0d3BF921FB54442D19;
	cvt.rn.f32.f64 	%f18, %fd2;
	neg.f32 	%f19, %f18;
	setp.lt.s32 	%p7, %r52, 0;
	selp.f32 	%f48, %f19, %f18, %p7;
$L__BB0_7:
	mul.rn.f32 	%f20, %f48, %f48;
	and.b32  	%r56, %r82, 1;
	setp.eq.b32 	%p8, %r56, 1;
	selp.f32 	%f21, 0f3F800000, %f48, %p8;
	fma.rn.f32 	%f22, %f20, %f21, 0f00000000;
	fma.rn.f32 	%f23, %f20, 0f37CBAC00, 0fBAB607ED;
	selp.f32 	%f24, %f23, 0fB94D4153, %p8;
	selp.f32 	%f25, 0f3D2AAABB, 0f3C0885E4, %p8;
	fma.rn.f32 	%f26, %f24, %f20, %f25;
	selp.f32 	%f27, 0fBEFFFFFF, 0fBE2AAAA8, %p8;
	fma.rn.f32 	%f28, %f26, %f20, %f27;
	fma.rn.f32 	%f29, %f28, %f22, %f21;
	and.b32  	%r57, %r82, 2;
	setp.eq.s32 	%p9, %r57, 0;
	mov.f32 	%f30, 0f00000000;
	sub.f32 	%f31, %f30, %f29;
	selp.f32 	%f5, %f29, %f31, %p9;
	mov.u32 	%r86, %r5;
	mov.f32 	%f49, %f1;
	@%p1 bra 	$L__BB0_13;
	mov.b64 	%rd40, 0;
	mov.b32 	%r83, 0;
$L__BB0_9:
	.pragma "nounroll";
	mul.wide.u32 	%rd28, %r83, 4;
	mov.u64 	%rd29, __cudart_i2opi_f;
	add.s64 	%rd30, %rd29, %rd28;
	ld.global.nc.u32 	%r59, [%rd30];
	mad.wide.u32 	%rd31, %r59, %r2, %rd40;
	shr.u64 	%rd40, %rd31, 32;
	add.s64 	%rd32, %rd1, %rd28;
	st.local.u32 	[%rd32], %rd31;
	add.s32 	%r83, %r83, 1;
	setp.ne.s32 	%p10, %r83, 6;
	@%p10 bra 	$L__BB0_9;
	setp.eq.s32 	%p11, %r3, 0;
	st.local.u32 	[%rd1+24], %rd40;
	ld.local.u32 	%r84, [%rd5+24];
	ld.local.u32 	%r85, [%rd5+20];
	@%p11 bra 	$L__BB0_12;
	shl.b32 	%r60, %r84, %r3;
	shr.u32 	%r61, %r85, %r4;
	add.s32 	%r84, %r61, %r60;
	shl.b32 	%r62, %r85, %r3;
	ld.local.u32 	%r63, [%rd5+16];
	shr.u32 	%r64, %r63, %r4;
	add.s32 	%r85, %r64, %r62;
$L__BB0_12:
	setp.lt.s32 	%p12, %r1, 0;
	shr.u32 	%r65, %r84, 30;
	shf.l.wrap.b32 	%r66, %r85, %r84, 2;
	shl.b32 	%r67, %r85, 2;
	shr.u32 	%r68, %r66, 31;
	add.s32 	%r69, %r68, %r65;
	neg.s32 	%r70, %r69;
	selp.b32 	%r86, %r70, %r69, %p12;
	xor.b32  	%r71, %r66, %r1;
	shr.s32 	%r72, %r66, 31;
	xor.b32  	%r73, %r72, %r66;
	xor.b32  	%r74, %r72, %r67;
	cvt.u64.u32 	%rd33, %r73;
	shl.b64 	%rd34, %rd33, 32;
	cvt.u64.u32 	%rd35, %r74;
	or.b64  	%rd36, %rd34, %rd35;
	cvt.rn.f64.s64 	%fd3, %rd36;
	mul.f64 	%fd4, %fd3, 0d3BF921FB54442D19;
	cvt.rn.f32.f64 	%f32, %fd4;
	neg.f32 	%f33, %f32;
	setp.lt.s32 	%p13, %r71, 0;
	selp.f32 	%f49, %f33, %f32, %p13;
$L__BB0_13:
	add.s32 	%r75, %r86, 1;
	mul.rn.f32 	%f34, %f49, %f49;
	and.b32  	%r76, %r86, 1;
	setp.eq.b32 	%p14, %r76, 1;
	selp.f32 	%f35, %f49, 0f3F800000, %p14;
	fma.rn.f32 	%f36, %f34, %f35, 0f00000000;
	fma.rn.f32 	%f37, %f34, 0f37CBAC00, 0fBAB607ED;
	selp.f32 	%f38, 0fB94D4153, %f37, %p14;
	selp.f32 	%f39, 0f3C0885E4, 0f3D2AAABB, %p14;
	fma.rn.f32 	%f40, %f38, %f34, %f39;
	selp.f32 	%f41, 0fBE2AAAA8, 0fBEFFFFFF, %p14;
	fma.rn.f32 	%f42, %f40, %f34, %f41;
	fma.rn.f32 	%f43, %f42, %f36, %f35;
	and.b32  	%r77, %r75, 2;
	setp.eq.s32 	%p15, %r77, 0;
	mov.f32 	%f44, 0f00000000;
	sub.f32 	%f45, %f44, %f43;
	selp.f32 	%f46, %f43, %f45, %p15;
	fma.rn.f32 	%f47, %f5, %f46, %f47;
	add.s32 	%r78, %r78, 1;
	setp.ne.s32 	%p16, %r78, 1000;
	@%p16 bra 	$L__BB0_1;
	st.global.f32 	[%rd3], %f47;
	ret;

}
	// .globl	_Z13stress_memoryPf
.visible .entry _Z13stress_memoryPf(
	.param .u64 .ptr .align 1 _Z13stress_memoryPf_param_0
)
{
	.reg .pred 	%p<2>;
	.reg .b32 	%r<11>;
	.reg .b32 	%f<13>;
	.reg .b64 	%rd<7>;

	ld.param.u64 	%rd2, [_Z13stress_memoryPf_param_0];
	cvta.to.global.u64 	%rd1, %rd2;
	mov.u32 	%r5, %ctaid.x;
	mov.u32 	%r6, %ntid.x;
	mov.u32 	%r7, %tid.x;
	mad.lo.s32 	%r1, %r5, %r6, %r7;
	shl.b32 	%r8, %r1, 10;
	or.b32  	%r9, %r8, %r7;
	mul.wide.u32 	%rd3, %r9, 4;
	add.s64 	%rd4, %rd1, %rd3;
	ld.global.f32 	%f1, [%rd4];
	mov.f32 	%f12, 0f00000000;
	mov.b32 	%r10, 0;
$L__BB1_1:
	add.f32 	%f5, %f12, %f1;
	add.f32 	%f6, %f5, %f1;
	add.f32 	%f7, %f6, %f1;
	add.f32 	%f8, %f7, %f1;
	add.f32 	%f9, %f8, %f1;
	add.f32 	%f10, %f9, %f1;
	add.f32 	%f11, %f10, %f1;
	add.f32 	%f12, %f11, %f1;
	add.s32 	%r10, %r10, 8;
	setp.ne.s32 	%p1, %r10, 1000;
	@%p1 bra 	$L__BB1_1;
	mul.wide.s32 	%rd5, %r1, 4;
	add.s64 	%rd6, %rd1, %rd5;
	st.global.f32 	[%rd6], %f12;
	ret;

}
	// .globl	_Z16stress_schedulerPf
.visible .entry _Z16stress_schedulerPf(
	.param .u64 .ptr .align 1 _Z16stress_schedulerPf_param_0
)
{
	.reg .pred 	%p<2>;
	.reg .b32 	%r<9>;
	.reg .b32 	%f<20>;
	.reg .b64 	%rd<5>;

	ld.param.u64 	%rd2, [_Z16stress_schedulerPf_param_0];
	cvta.to.global.u64 	%rd3, %rd2;
	mov.u32 	%r4, %ctaid.x;
	mov.u32 	%r5, %ntid.x;
	mov.u32 	%r6, %tid.x;
	mad.lo.s32 	%r7, %r4, %r5, %r6;
	mul.wide.s32 	%rd4, %r7, 4;
	add.s64 	%rd1, %rd3, %rd4;
	mov.f32 	%f19, 0f00000000;
	mov.b32 	%r8, 0;
$L__BB2_1:
	bar.warp.sync 	-1;
	ld.global.f32 	%f4, [%rd1];
	add.f32 	%f5, %f19, %f4;
	bar.warp.sync 	-1;
	ld.global.f32 	%f6, [%rd1];
	add.f32 	%f7, %f5, %f6;
	bar.warp.sync 	-1;
	ld.global.f32 	%f8, [%rd1];
	add.f32 	%f9, %f7, %f8;
	bar.warp.sync 	-1;
	ld.global.f32 	%f10, [%rd1];
	add.f32 	%f11, %f9, %f10;
	bar.warp.sync 	-1;
	ld.global.f32 	%f12, [%rd1];
	add.f32 	%f13, %f11, %f12;
	bar.warp.sync 	-1;
	ld.global.f32 	%f14, [%rd1];
	add.f32 	%f15, %f13, %f14;
	bar.warp.sync 	-1;
	ld.global.f32 	%f16, [%rd1];
	add.f32 	%f17, %f15, %f16;
	bar.warp.sync 	-1;
	ld.global.f32 	%f18, [%rd1];
	add.f32 	%f19, %f17, %f18;
	add.s32 	%r8, %r8, 8;
	setp.ne.s32 	%p1, %r8, 1000;
	@%p1 bra 	$L__BB2_1;
	st.global.f32 	[%rd1], %f19;
	ret;

}
	// .globl	_Z9stress_xuPf
.visible .entry _Z9stress_xuPf(
	.param .u64 .ptr .align 1 _Z9stress_xuPf_param_0
)
{
	.reg .pred 	%p<2>;
	.reg .b32 	%r<9>;
	.reg .b32 	%f<18>;
	.reg .b64 	%rd<5>;

	ld.param.u64 	%rd2, [_Z9stress_xuPf_param_0];
	cvta.to.global.u64 	%rd3, %rd2;
	mov.u32 	%r4, %ctaid.x;
	mov.u32 	%r5, %ntid.x;
	mov.u32 	%r6, %tid.x;
	mad.lo.s32 	%r7, %r4, %r5, %r6;
	mul.wide.s32 	%rd4, %r7, 4;
	add.s64 	%rd1, %rd3, %rd4;
	ld.global.f32 	%f5, [%rd1];
	mul.f32 	%f6, %f5, 0f3FB8AA3B;
	ex2.approx.f32 	%f7, %f6;
	lg2.approx.f32 	%f8, %f5;
	mul.f32 	%f9, %f8, 0f3F317218;
	mul.f32 	%f1, %f7, %f9;
	mov.f32 	%f17, 0f00000000;
	mov.b32 	%r8, 0;
$L__BB3_1:
	add.f32 	%f10, %f17, %f1;
	add.f32 	%f11, %f10, %f1;
	add.f32 	%f12, %f11, %f1;
	add.f32 	%f13, %f12, %f1;
	add.f32 	%f14, %f13, %f1;
	add.f32 	%f15, %f14, %f1;
	add.f32 	%f16, %f15, %f1;
	add.f32 	%f17, %f16, %f1;
	add.s32 	%r8, %r8, 8;
	setp.ne.s32 	%p1, %r8, 1000;
	@%p1 bra 	$L__BB3_1;
	st.global.f32 	[%rd1], %f17;
	ret;

}
	// .globl	_Z13stress_atomicPf
.visible .entry _Z13stress_atomicPf(
	.param .u64 .ptr .align 1 _Z13stress_atomicPf_param_0
)
{
	.reg .pred 	%p<2>;
	.reg .b32 	%r<10>;
	.reg .b32 	%f<9>;
	.reg .b64 	%rd<5>;

	ld.param.u64 	%rd2, [_Z13stress_atomicPf_param_0];
	cvta.to.global.u64 	%rd1, %rd2;
	mov.b32 	%r9, 0;
$L__BB4_1:
	atom.global.add.f32 	%f1, [%rd1], 0f3F800000;
	atom.global.add.f32 	%f2, [%rd1], 0f3F800000;
	atom.global.add.f32 	%f3, [%rd1], 0f3F800000;
	atom.global.add.f32 	%f4, [%rd1], 0f3F800000;
	atom.global.add.f32 	%f5, [%rd1], 0f3F800000;
	atom.global.add.f32 	%f6, [%rd1], 0f3F800000;
	atom.global.add.f32 	%f7, [%rd1], 0f3F800000;
	atom.global.add.f32 	%f8, [%rd1], 0f3F800000;
	add.s32 	%r9, %r9, 8;
	setp.ne.s32 	%p1, %r9, 1000;
	@%p1 bra 	$L__BB4_1;
	mov.u32 	%r4, %tid.x;
	mov.u32 	%r5, %ntid.x;
	mov.u32 	%r6, %ctaid.x;
	mad.lo.s32 	%r7, %r6, %r5, %r4;
	mul.wide.s32 	%rd3, %r7, 4;
	add.s64 	%rd4, %rd1, %rd3;
	mov.b32 	%r8, 0;
	st.global.u32 	[%rd4], %r8;
	ret;

}


// ===== COMPILED SASS (sm_100) =====

	.target	sm_100

	.elftype	@"ET_EXEC"


//--------------------- .note.nv.tkinfo           --------------------------
	.section	.note.nv.tkinfo,"",@"SHT_NOTE"
	.sectionflags	@"SHF_NOTE_NV_TKINFO"
	.tkinfo
        /*0018*/ 	.word	0x00000002
        /*0030*/ 	.string	""
        /*0030*/ 	.string	"ptxas"
        /*0030*/ 	.string	"Cuda compilation tools, release 13.0, V13.0.88"
        /*0030*/ 	.string	"Build cuda_13.0.r13.0/compiler.36424714_0"
        /*0030*/ 	.string	"-arch sm_100 -m 64 "



//--------------------- .note.nv.cuinfo           --------------------------
	.section	.note.nv.cuinfo,"",@"SHT_NOTE"
	.sectionflags	@"SHF_NOTE_NV_CUINFO"
        /*0018*/ 	.short	0x0002
        /*001a*/ 	.short	0x0064
        /*001c*/ 	.short	0x0082
	.zero		2


//--------------------- .nv.info                  --------------------------
	.section	.nv.info,"",@"SHT_CUDA_INFO"
	.align	4


	//----- nvinfo : EIATTR_REGCOUNT
	.align		4
        /*0000*/ 	.byte	0x04, 0x2f
        /*0002*/ 	.short	(.L_2 - .L_1)
	.align		4
.L_1:
        /*0004*/ 	.word	index@(_Z14stress_computePf)
        /*0008*/ 	.word	0x0000001e


	//----- nvinfo : EIATTR_FRAME_SIZE
	.align		4
.L_2:
        /*000c*/ 	.byte	0x04, 0x11
        /*000e*/ 	.short	(.L_4 - .L_3)
	.align		4
.L_3:
        /*0010*/ 	.word	index@(_Z14stress_computePf)
        /*0014*/ 	.word	0x00000000


	//----- nvinfo : EIATTR_REGCOUNT
	.align		4
.L_4:
        /*0018*/ 	.byte	0x04, 0x2f
        /*001a*/ 	.short	(.L_6 - .L_5)
	.align		4
.L_5:
        /*001c*/ 	.word	index@(_Z13stress_memoryPf)
        /*0020*/ 	.word	0x0000000c


	//----- nvinfo : EIATTR_FRAME_SIZE
	.align		4
.L_6:
        /*0024*/ 	.byte	0x04, 0x11
        /*0026*/ 	.short	(.L_8 - .L_7)
	.align		4
.L_7:
        /*0028*/ 	.word	index@(_Z13stress_memoryPf)
        /*002c*/ 	.word	0x00000000


	//----- nvinfo : EIATTR_REGCOUNT
	.align		4
.L_8:
        /*0030*/ 	.byte	0x04, 0x2f
        /*0032*/ 	.short	(.L_10 - .L_9)
	.align		4
.L_9:
        /*0034*/ 	.word	index@(_Z16stress_schedulerPf)
        /*0038*/ 	.word	0x00000020


	//----- nvinfo : EIATTR_FRAME_SIZE
	.align		4
.L_10:
        /*003c*/ 	.byte	0x04, 0x11
        /*003e*/ 	.short	(.L_12 - .L_11)
	.align		4
.L_11:
        /*0040*/ 	.word	index@(_Z16stress_schedulerPf)
        /*0044*/ 	.word	0x00000000


	//----- nvinfo : EIATTR_REGCOUNT
	.align		4
.L_12:
        /*0048*/ 	.byte	0x04, 0x2f
        /*004a*/ 	.short	(.L_14 - .L_13)
	.align		4
.L_13:
        /*004c*/ 	.word	index@(_Z9stress_xuPf)
        /*0050*/ 	.word	0x0000000a


	//----- nvinfo : EIATTR_FRAME_SIZE
	.align		4
.L_14:
        /*0054*/ 	.byte	0x04, 0x11
        /*0056*/ 	.short	(.L_16 - .L_15)
	.align		4
.L_15:
        /*0058*/ 	.word	index@(_Z9stress_xuPf)
        /*005c*/ 	.word	0x00000000


	//----- nvinfo : EIATTR_REGCOUNT
	.align		4
.L_16:
        /*0060*/ 	.byte	0x04, 0x2f
        /*0062*/ 	.short	(.L_18 - .L_17)
	.align		4
.L_17:
        /*0064*/ 	.word	index@(_Z13stress_atomicPf)
        /*0068*/ 	.word	0x00000008


	//----- nvinfo : EIATTR_FRAME_SIZE
	.align		4
.L_18:
        /*006c*/ 	.byte	0x04, 0x11
        /*006e*/ 	.short	(.L_20 - .L_19)
	.align		4
.L_19:
        /*0070*/ 	.word	index@(_Z13stress_atomicPf)
        /*0074*/ 	.word	0x00000000


	//----- nvinfo : EIATTR_MIN_STACK_SIZE
	.align		4
.L_20:
        /*0078*/ 	.byte	0x04, 0x12
        /*007a*/ 	.short	(.L_22 - .L_21)
	.align		4
.L_21:
        /*007c*/ 	.word	index@(_Z13stress_atomicPf)
        /*0080*/ 	.word	0x00000000


	//----- nvinfo : EIATTR_MIN_STACK_SIZE
	.align		4
.L_22:
        /*0084*/ 	.byte	0x04, 0x12
        /*0086*/ 	.short	(.L_24 - .L_23)
	.align		4
.L_23:
        /*0088*/ 	.word	index@(_Z9stress_xuPf)
        /*008c*/ 	.word	0x00000000


	//----- nvinfo : EIATTR_MIN_STACK_SIZE
	.align		4
.L_24:
        /*0090*/ 	.byte	0x04, 0x12
        /*0092*/ 	.short	(.L_26 - .L_25)
	.align		4
.L_25:
        /*0094*/ 	.word	index@(_Z16stress_schedulerPf)
        /*0098*/ 	.word	0x00000000


	//----- nvinfo : EIATTR_MIN_STACK_SIZE
	.align		4
.L_26:
        /*009c*/ 	.byte	0x04, 0x12
        /*009e*/ 	.short	(.L_28 - .L_27)
	.align		4
.L_27:
        /*00a0*/ 	.word	index@(_Z13stress_memoryPf)
        /*00a4*/ 	.word	0x00000000


	//----- nvinfo : EIATTR_MIN_STACK_SIZE
	.align		4
.L_28:
        /*00a8*/ 	.byte	0x04, 0x12
        /*00aa*/ 	.short	(.L_30 - .L_29)
	.align		4
.L_29:
        /*00ac*/ 	.word	index@(_Z14stress_computePf)
        /*00b0*/ 	.word	0x00000000
.L_30:


//--------------------- .nv.compat                --------------------------
	.section	.nv.compat,"",@"SHT_CUDA_COMPAT_INFO"
	.align	4
        /*0000*/ 	.byte	0x02, 0x09, 0x00, 0x00, 0x02, 0x02, 0x01, 0x00, 0x02, 0x05, 0x05, 0x00, 0x03, 0x07, 0x01, 0x01
        /*0010*/ 	.byte	0x02, 0x03, 0x00, 0x00, 0x02, 0x06, 0x01, 0x00, 0x04, 0x0b, 0x08, 0x00, 0x01, 0x00, 0x00, 0x00
        /*0020*/ 	.byte	0x00, 0x00, 0x00, 0x00


//--------------------- .nv.info._Z13stress_atomicPf --------------------------
	.section	.nv.info._Z13stress_atomicPf,"",@"SHT_CUDA_INFO"
	.sectionflags	@""
	.align	4


	//----- nvinfo : EIATTR_CUDA_API_VERSION
	.align		4
        /*0000*/ 	.byte	0x04, 0x37
        /*0002*/ 	.short	(.L_32 - .L_31)
.L_31:
        /*0004*/ 	.word	0x00000082


	//----- nvinfo : EIATTR_KPARAM_INFO
	.align		4
.L_32:
        /*0008*/ 	.byte	0x04, 0x17
        /*000a*/ 	.short	(.L_34 - .L_33)
.L_33:
        /*000c*/ 	.word	0x00000000
        /*0010*/ 	.short	0x0000
        /*0012*/ 	.short	0x0000
        /*0014*/ 	.byte	0x00, 0xf5, 0x21, 0x00


	//----- nvinfo : EIATTR_SPARSE_MMA_MASK
	.align		4
.L_34:
        /*0018*/ 	.byte	0x03, 0x50
        /*001a*/ 	.short	0x0000


	//----- nvinfo : EIATTR_MAXREG_COUNT
	.align		4
        /*001c*/ 	.byte	0x03, 0x1b
        /*001e*/ 	.short	0x00ff


	//----- nvinfo : EIATTR_MERCURY_ISA_VERSION
	.align		4
        /*0020*/ 	.byte	0x03, 0x5f
        /*0022*/ 	.short	0x0101


	//----- nvinfo : EIATTR_VRC_CTA_INIT_COUNT
	.align		4
        /*0024*/ 	.byte	0x02, 0x4a
	.zero		1
	.zero		1


	//----- nvinfo : EIATTR_EXIT_INSTR_OFFSETS
	.align		4
        /*0028*/ 	.byte	0x04, 0x1c
        /*002a*/ 	.short	(.L_36 - .L_35)


	//   ....[0]....
.L_35:
        /*002c*/ 	.word	0x00000af0


	//----- nvinfo : EIATTR_CBANK_PARAM_SIZE
	.align		4
.L_36:
        /*0030*/ 	.byte	0x03, 0x19
        /*0032*/ 	.short	0x0008


	//----- nvinfo : EIATTR_PARAM_CBANK
	.align		4
        /*0034*/ 	.byte	0x04, 0x0a
        /*0036*/ 	.short	(.L_38 - .L_37)
	.align		4
.L_37:
        /*0038*/ 	.word	index@(.nv.constant0._Z13stress_atomicPf)
        /*003c*/ 	.short	0x0380
        /*003e*/ 	.short	0x0008


	//----- nvinfo : EIATTR_SW_WAR
	.align		4
.L_38:
        /*0040*/ 	.byte	0x04, 0x36
        /*0042*/ 	.short	(.L_40 - .L_39)
.L_39:
        /*0044*/ 	.word	0x00000008
.L_40:


//--------------------- .nv.info._Z9stress_xuPf   --------------------------
	.section	.nv.info._Z9stress_xuPf,"",@"SHT_CUDA_INFO"
	.sectionflags	@""
	.align	4


	//----- nvinfo : EIATTR_CUDA_API_VERSION
	.align		4
        /*0000*/ 	.byte	0x04, 0x37
        /*0002*/ 	.short	(.L_42 - .L_41)
.L_41:
        /*0004*/ 	.word	0x00000082


	//----- nvinfo : EIATTR_KPARAM_INFO
	.align		4
.L_42:
        /*0008*/ 	.byte	0x04, 0x17
        /*000a*/ 	.short	(.L_44 - .L_43)
.L_43:
        /*000c*/ 	.word	0x00000000
        /*0010*/ 	.short	0x0000
        /*0012*/ 	.short	0x0000
        /*0014*/ 	.byte	0x00, 0xf5, 0x21, 0x00


	//----- nvinfo : EIATTR_SPARSE_MMA_MASK
	.align		4
.L_44:
        /*0018*/ 	.byte	0x03, 0x50
        /*001a*/ 	.short	0x0000


	//----- nvinfo : EIATTR_MAXREG_COUNT
	.align		4
        /*001c*/ 	.byte	0x03, 0x1b
        /*001e*/ 	.short	0x00ff


	//----- nvinfo : EIATTR_MERCURY_ISA_VERSION
	.align		4
        /*0020*/ 	.byte	0x03, 0x5f
        /*0022*/ 	.short	0x0101


	//----- nvinfo : EIATTR_VRC_CTA_INIT_COUNT
	.align		4
        /*0024*/ 	.byte	0x02, 0x4a
	.zero		1
	.zero		1


	//----- nvinfo : EIATTR_EXIT_INSTR_OFFSETS
	.align		4
        /*0028*/ 	.byte	0x04, 0x1c
        /*002a*/ 	.short	(.L_46 - .L_45)


	//   ....[0]....
.L_45:
        /*002c*/ 	.word	0x00003fc0


	//----- nvinfo : EIATTR_CBANK_PARAM_SIZE
	.align		4
.L_46:
        /*0030*/ 	.byte	0x03, 0x19
        /*0032*/ 	.short	0x0008


	//----- nvinfo : EIATTR_PARAM_CBANK
	.align		4
        /*0034*/ 	.byte	0x04, 0x0a
        /*0036*/ 	.short	(.L_48 - .L_47)
	.align		4
.L_47:
        /*0038*/ 	.word	index@(.nv.constant0._Z9stress_xuPf)
        /*003c*/ 	.short	0x0380
        /*003e*/ 	.short	0x0008


	//----- nvinfo : EIATTR_SW_WAR
	.align		4
.L_48:
        /*0040*/ 	.byte	0x04, 0x36
        /*0042*/ 	.short	(.L_50 - .L_49)
.L_49:
        /*0044*/ 	.word	0x00000008
.L_50:


//--------------------- .nv.info._Z16stress_schedulerPf --------------------------
	.section	.nv.info._Z16stress_schedulerPf,"",@"SHT_CUDA_INFO"
	.sectionflags	@""
	.align	4


	//----- nvinfo : EIATTR_CUDA_API_VERSION
	.align		4
        /*0000*/ 	.byte	0x04, 0x37
        /*0002*/ 	.short	(.L_52 - .L_51)
.L_51:
        /*0004*/ 	.word	0x00000082


	//----- nvinfo : EIATTR_KPARAM_INFO
	.align		4
.L_52:
        /*0008*/ 	.byte	0x04, 0x17
        /*000a*/ 	.short	(.L_54 - .L_53)
.L_53:
        /*000c*/ 	.word	0x00000000
        /*0010*/ 	.short	0x0000
        /*0012*/ 	.short	0x0000
        /*0014*/ 	.byte	0x00, 0xf5, 0x21, 0x00


	//----- nvinfo : EIATTR_SPARSE_MMA_MASK
	.align		4
.L_54:
        /*0018*/ 	.byte	0x03, 0x50
        /*001a*/ 	.short	0x0000


	//----- nvinfo : EIATTR_MAXREG_COUNT
	.align		4
        /*001c*/ 	.byte	0x03, 0x1b
        /*001e*/ 	.short	0x00ff


	//----- nvinfo : EIATTR_MERCURY_ISA_VERSION
	.align		4
        /*0020*/ 	.byte	0x03, 0x5f
        /*0022*/ 	.short	0x0101


	//----- nvinfo : EIATTR_COOP_GROUP_MASK_REGIDS
	.align		4
        /*0024*/ 	.byte	0x04, 0x29
        /*0026*/ 	.short	(.L_56 - .L_55)


	//   ....[0]....
.L_55:
        /*0028*/ 	.word	0xffffffff


	//   ....[1]....
        /*002c*/ 	.word	0xffffffff


	//   ....[2]....
        /*0030*/ 	.word	0xffffffff


	//   ....[3]....
        /*0034*/ 	.word	0xffffffff


	//   ....[4]....
        /*0038*/ 	.word	0xffffffff


	//   ....[5]....
        /*003c*/ 	.word	0xffffffff


	//   ....[6]....
        /*0040*/ 	.word	0xffffffff


	//   ....[7]....
        /*0044*/ 	.word	0xffffffff


	//   ....[8]....
        /*0048*/ 	.word	0xffffffff


	//   ....[9]....
        /*004c*/ 	.word	0xffffffff


	//   ....[10]....
        /*0050*/ 	.word	0xffffffff


	//   ....[11]....
        /*0054*/ 	.word	0xffffffff


	//   ....[12]....
        /*0058*/ 	.word	0xffffffff


	//   ....[13]....
        /*005c*/ 	.word	0xffffffff


	//   ....[14]....
        /*0060*/ 	.word	0xffffffff


	//   ....[15]....
        /*0064*/ 	.word	0xffffffff


	//   ....[16]....
        /*0068*/ 	.word	0xffffffff


	//   ....[17]....
        /*006c*/ 	.word	0xffffffff


	//   ....[18]....
        /*0070*/ 	.word	0xffffffff


	//   ....[19]....
        /*0074*/ 	.word	0xffffffff


	//   ....[20]....
        /*0078*/ 	.word	0xffffffff


	//   ....[21]....
        /*007c*/ 	.word	0xffffffff


	//   ....[22]....
        /*0080*/ 	.word	0xffffffff


	//   ....[23]....
        /*0084*/ 	.word	0xffffffff


	//   ....[24]....
        /*0088*/ 	.word	0xffffffff


	//   ....[25]....
        /*008c*/ 	.word	0xffffffff


	//   ....[26]....
        /*0090*/ 	.word	0xffffffff


	//   ....[27]....
        /*0094*/ 	.word	0xffffffff


	//   ....[28]....
        /*0098*/ 	.word	0xffffffff


	//   ....[29]....
        /*009c*/ 	.word	0xffffffff


	//   ....[30]....
        /*00a0*/ 	.word	0xffffffff


	//   ....[31]....
        /*00a4*/ 	.word	0xffffffff


	//   ....[32]....
        /*00a8*/ 	.word	0xffffffff


	//   ....[33]....
        /*00ac*/ 	.word	0xffffffff


	//   ....[34]....
        /*00b0*/ 	.word	0xffffffff


	//   ....[35]....
        /*00b4*/ 	.word	0xffffffff


	//   ....[36]....
        /*00b8*/ 	.word	0xffffffff


	//   ....[37]....
        /*00bc*/ 	.word	0xffffffff


	//   ....[38]....
        /*00c0*/ 	.word	0xffffffff


	//   ....[39]....
        /*00c4*/ 	.word	0xffffffff


	//   ....[40]....
        /*00c8*/ 	.word	0xffffffff


	//   ....[41]....
        /*00cc*/ 	.word	0xffffffff


	//   ....[42]....
        /*00d0*/ 	.word	0xffffffff


	//   ....[43]....
        /*00d4*/ 	.word	0xffffffff


	//   ....[44]....
        /*00d8*/ 	.word	0xffffffff


	//   ....[45]....
        /*00dc*/ 	.word	0xffffffff


	//   ....[46]....
        /*00e0*/ 	.word	0xffffffff


	//   ....[47]....
        /*00e4*/ 	.word	0xffffffff


	//   ....[48]....
        /*00e8*/ 	.word	0xffffffff


	//   ....[49]....
        /*00ec*/ 	.word	0xffffffff


	//   ....[50]....
        /*00f0*/ 	.word	0xffffffff


	//   ....[51]....
        /*00f4*/ 	.word	0xffffffff


	//   ....[52]....
        /*00f8*/ 	.word	0xffffffff


	//   ....[53]....
        /*00fc*/ 	.word	0xffffffff


	//   ....[54]....
        /*0100*/ 	.word	0xffffffff


	//   ....[55]....
        /*0104*/ 	.word	0xffffffff


	//   ....[56]....
        /*0108*/ 	.word	0xffffffff


	//   ....[57]....
        /*010c*/ 	.word	0xffffffff


	//   ....[58]....
        /*0110*/ 	.word	0xffffffff


	//   ....[59]....
        /*0114*/ 	.word	0xffffffff


	//   ....[60]....
        /*0118*/ 	.word	0xffffffff


	//   ....[61]....
        /*011c*/ 	.word	0xffffffff


	//   ....[62]....
        /*0120*/ 	.word	0xffffffff


	//   ....[63]....
        /*0124*/ 	.word	0xffffffff


	//   ....[64]....
        /*0128*/ 	.word	0xffffffff


	//   ....[65]....
        /*012c*/ 	.word	0xffffffff


	//   ....[66]....
        /*0130*/ 	.word	0xffffffff


	//   ....[67]....
        /*0134*/ 	.word	0xffffffff


	//   ....[68]....
        /*0138*/ 	.word	0xffffffff


	//   ....[69]....
        /*013c*/ 	.word	0xffffffff


	//   ....[70]....
        /*0140*/ 	.word	0xffffffff


	//   ....[71]....
        /*0144*/ 	.word	0xffffffff


	//   ....[72]....
        /*0148*/ 	.word	0xffffffff


	//   ....[73]....
        /*014c*/ 	.word	0xffffffff


	//   ....[74]....
        /*0150*/ 	.word	0xffffffff


	//   ....[75]....
        /*0154*/ 	.word	0xffffffff


	//   ....[76]....
        /*0158*/ 	.word	0xffffffff


	//   ....[77]....
        /*015c*/ 	.word	0xffffffff


	//   ....[78]....
        /*0160*/ 	.word	0xffffffff


	//   ....[79]....
        /*0164*/ 	.word	0xffffffff


	//   ....[80]....
        /*0168*/ 	.word	0xffffffff


	//   ....[81]....
        /*016c*/ 	.word	0xffffffff


	//   ....[82]....
        /*0170*/ 	.word	0xffffffff


	//   ....[83]....
        /*0174*/ 	.word	0xffffffff


	//   ....[84]....
        /*0178*/ 	.word	0xffffffff


	//   ....[85]....
        /*017c*/ 	.word	0xffffffff


	//   ....[86]....
        /*0180*/ 	.word	0xffffffff


	//   ....[87]....
        /*0184*/ 	.word	0xffffffff


	//   ....[88]....
        /*0188*/ 	.word	0xffffffff


	//   ....[89]....
        /*018c*/ 	.word	0xffffffff


	//   ....[90]....
        /*0190*/ 	.word	0xffffffff


	//   ....[91]....
        /*0194*/ 	.word	0xffffffff


	//   ....[92]....
        /*0198*/ 	.word	0xffffffff


	//   ....[93]....
        /*019c*/ 	.word	0xffffffff


	//   ....[94]....
        /*01a0*/ 	.word	0xffffffff


	//   ....[95]....
        /*01a4*/ 	.word	0xffffffff


	//   ....[96]....
        /*01a8*/ 	.word	0xffffffff


	//   ....[97]....
        /*01ac*/ 	.word	0xffffffff


	//   ....[98]....
        /*01b0*/ 	.word	0xffffffff


	//   ....[99]....
        /*01b4*/ 	.word	0xffffffff


	//   ....[100]....
        /*01b8*/ 	.word	0xffffffff


	//   ....[101]....
        /*01bc*/ 	.word	0xffffffff


	//   ....[102]....
        /*01c0*/ 	.word	0xffffffff


	//   ....[103]....
        /*01c4*/ 	.word	0xffffffff


	//----- nvinfo : EIATTR_COOP_GROUP_INSTR_OFFSETS
	.align		4
.L_56:
        /*01c8*/ 	.byte	0x04, 0x28
        /*01ca*/ 	.short	(.L_58 - .L_57)


	//   ....[0]....
.L_57:
        /*01cc*/ 	.word	0x00000040


	//   ....[1]....
        /*01d0*/ 	.word	0x000000a0


	//   ....[2]....
        /*01d4*/ 	.word	0x000000c0


	//   ....[3]....
        /*01d8*/ 	.word	0x000000e0


	//   ....[4]....
        /*01dc*/ 	.word	0x00000100


	//   ....[5]....
        /*01e0*/ 	.word	0x00000120


	//   ....[6]....
        /*01e4*/ 	.word	0x00000140


	//   ....[7]....
        /*01e8*/ 	.word	0x00000160


	//   ....[8]....
        /*01ec*/ 	.word	0x00000180


	//   ....[9]....
        /*01f0*/ 	.word	0x000001a0


	//   ....[10]....
        /*01f4*/ 	.word	0x000001c0


	//   ....[11]....
        /*01f8*/ 	.word	0x000001e0


	//   ....[12]....
        /*01fc*/ 	.word	0x00000200


	//   ....[13]....
        /*0200*/ 	.word	0x00000220


	//   ....[14]....
        /*0204*/ 	.word	0x00000240


	//   ....[15]....
        /*0208*/ 	.word	0x00000260


	//   ....[16]....
        /*020c*/ 	.word	0x00000280


	//   ....[17]....
        /*0210*/ 	.word	0x000002a0


	//   ....[18]....
        /*0214*/ 	.word	0x000002c0


	//   ....[19]....
        /*0218*/ 	.word	0x000002e0


	//   ....[20]....
        /*021c*/ 	.word	0x00000300


	//   ....[21]....
        /*0220*/ 	.word	0x00000320


	//   ....[22]....
        /*0224*/ 	.word	0x00000360


	//   ....[23]....
        /*0228*/ 	.word	0x000003d0


	//   ....[24]....
        /*022c*/ 	.word	0x000003f0


	//   ....[25]....
        /*0230*/ 	.word	0x00000410


	//   ....[26]....
        /*0234*/ 	.word	0x00000430


	//   ....[27]....
        /*0238*/ 	.word	0x00000450


	//   ....[28]....
        /*023c*/ 	.word	0x00000480


	//   ....[29]....
        /*0240*/ 	.word	0x000004b0


	//   ....[30]....
        /*0244*/ 	.word	0x000004e0


	//   ....[31]....
        /*0248*/ 	.word	0x00000510


	//   ....[32]....
        /*024c*/ 	.word	0x00000540


	//   ....[33]....
        /*0250*/ 	.word	0x00000570


	//   ....[34]....
        /*0254*/ 	.word	0x000005a0


	//   ....[35]....
        /*0258*/ 	.word	0x000005d0


	//   ....[36]....
        /*025c*/ 	.word	0x00000600


	//   ....[37]....
        /*0260*/ 	.word	0x00000630


	//   ....[38]....
        /*0264*/ 	.word	0x00000650


	//   ....[39]....
        /*0268*/ 	.word	0x00000670


	//   ....[40]....
        /*026c*/ 	.word	0x00000810


	//   ....[41]....
        /*0270*/ 	.word	0x00000830


	//   ....[42]....
        /*0274*/ 	.word	0x00000850


	//   ....[43]....
        /*0278*/ 	.word	0x00000870


	//   ....[44]....
        /*027c*/ 	.word	0x00000890


	//   ....[45]....
        /*0280*/ 	.word	0x000008b0


	//   ....[46]....
        /*0284*/ 	.word	0x000008d0


	//   ....[47]....
        /*0288*/ 	.word	0x000008f0


	//   ....[48]....
        /*028c*/ 	.word	0x00000910


	//   ....[49]....
        /*0290*/ 	.word	0x00000930


	//   ....[50]....
        /*0294*/ 	.word	0x00000950


	//   ....[51]....
        /*0298*/ 	.word	0x00000970


	//   ....[52]....
        /*029c*/ 	.word	0x00000990


	//   ....[53]....
        /*02a0*/ 	.word	0x000009b0


	//   ....[54]....
        /*02a4*/ 	.word	0x000009d0


	//   ....[55]....
        /*02a8*/ 	.word	0x000009f0


	//   ....[56]....
        /*02ac*/ 	.word	0x00000a10


	//   ....[57]....
        /*02b0*/ 	.word	0x00000a30


	//   ....[58]....
        /*02b4*/ 	.word	0x00000a60


	//   ....[59]....
        /*02b8*/ 	.word	0x00000ae0


	//   ....[60]....
        /*02bc*/ 	.word	0x00000b10


	//   ....[61]....
        /*02c0*/ 	.word	0x00000b40


	//   ....[62]....
        /*02c4*/ 	.word	0x00000b60


	//   ....[63]....
        /*02c8*/ 	.word	0x00000b80


	//   ....[64]....
        /*02cc*/ 	.word	0x00000ba0


	//   ....[65]....
        /*02d0*/ 	.word	0x00000bc0


	//   ....[66]....
        /*02d4*/ 	.word	0x00000be0


	//   ....[67]....
        /*02d8*/ 	.word	0x00000c00


	//   ....[68]....
        /*02dc*/ 	.word	0x00000c20


	//   ....[69]....
        /*02e0*/ 	.word	0x00000c40


	//   ....[70]....
        /*02e4*/ 	.word	0x00000c70


	//   ....[71]....
        /*02e8*/ 	.word	0x00000ca0


	//   ....[72]....
        /*02ec*/ 	.word	0x00000cd0


	//   ....[73]....
        /*02f0*/ 	.word	0x00000d00


	//   ....[74]....
        /*02f4*/ 	.word	0x00000d30


	//   ....[75]....
        /*02f8*/ 	.word	0x00000d60


	//   ....[76]....
        /*02fc*/ 	.word	0x00000d90


	//   ....[77]....
        /*0300*/ 	.word	0x00000dc0


	//   ....[78]....
        /*0304*/ 	.word	0x00000df0


	//   ....[79]....
        /*0308*/ 	.word	0x00000e10


	//   ....[80]....
        /*030c*/ 	.word	0x00000e30


	//   ....[81]....
        /*0310*/ 	.word	0x00000e60


	//   ....[82]....
        /*0314*/ 	.word	0x00000e90


	//   ....[83]....
        /*0318*/ 	.word	0x00000ec0


	//   ....[84]....
        /*031c*/ 	.word	0x00000ef0


	//   ....[85]....
        /*0320*/ 	.word	0x00000f30


	//   ....[86]....
        /*0324*/ 	.word	0x00000f60


	//   ....[87]....
        /*0328*/ 	.word	0x00000f90


	//   ....[88]....
        /*032c*/ 	.word	0x00000fc0


	//   ....[89]....
        /*0330*/ 	.word	0x00000ff0


	//   ....[90]....
        /*0334*/ 	.word	0x00001020


	//   ....[91]....
        /*0338*/ 	.word	0x00001050


	//   ....[92]....
        /*033c*/ 	.word	0x00001080


	//   ....[93]....
        /*0340*/ 	.word	0x000010b0


	//   ....[94]....
        /*0344*/ 	.word	0x000010e0


	//   ....[95]....
        /*0348*/ 	.word	0x00001110


	//   ....[96]....
        /*034c*/ 	.word	0x00001140


	//   ....[97]....
        /*0350*/ 	.word	0x00001170


	//   ....[98]....
        /*0354*/ 	.word	0x000011a0


	//   ....[99]....
        /*0358*/ 	.word	0x000011d0


	//   ....[100]....
        /*035c*/ 	.word	0x00001200


	//   ....[101]....
        /*0360*/ 	.word	0x00001240


	//   ....[102]....
        /*0364*/ 	.word	0x00001260


	//   ....[103]....
        /*0368*/ 	.word	0x00001280


	//----- nvinfo : EIATTR_VRC_CTA_INIT_COUNT
	.align		4
.L_58:
        /*036c*/ 	.byte	0x02, 0x4a
	.zero		1
	.zero		1


	//----- nvinfo : EIATTR_EXIT_INSTR_OFFSETS
	.align		4
        /*0370*/ 	.byte	0x04, 0x1c
        /*0372*/ 	.short	(.L_60 - .L_59)


	//   ....[0]....
.L_59:
        /*0374*/ 	.word	0x00001450


	//----- nvinfo : EIATTR_CBANK_PARAM_SIZE
	.align		4
.L_60:
        /*0378*/ 	.byte	0x03, 0x19
        /*037a*/ 	.short	0x0008


	//----- nvinfo : EIATTR_PARAM_CBANK
	.align		4
        /*037c*/ 	.byte	0x04, 0x0a
        /*037e*/ 	.short	(.L_62 - .L_61)
	.align		4
.L_61:
        /*0380*/ 	.word	index@(.nv.constant0._Z16stress_schedulerPf)
        /*0384*/ 	.short	0x0380
        /*0386*/ 	.short	0x0008


	//----- nvinfo : EIATTR_SW_WAR
	.align		4
.L_62:
        /*0388*/ 	.byte	0x04, 0x36
        /*038a*/ 	.short	(.L_64 - .L_63)
.L_63:
        /*038c*/ 	.word	0x00000008
.L_64:


//--------------------- .nv.info._Z13stress_memoryPf --------------------------
	.section	.nv.info._Z13stress_memoryPf,"",@"SHT_CUDA_INFO"
	.sectionflags	@""
	.align	4


	//----- nvinfo : EIATTR_CUDA_API_VERSION
	.align		4
        /*0000*/ 	.byte	0x04, 0x37
        /*0002*/ 	.short	(.L_66 - .L_65)
.L_65:
        /*0004*/ 	.word	0x00000082


	//----- nvinfo : EIATTR_KPARAM_INFO
	.align		4
.L_66:
        /*0008*/ 	.byte	0x04, 0x17
        /*000a*/ 	.short	(.L_68 - .L_67)
.L_67:
        /*000c*/ 	.word	0x00000000
        /*0010*/ 	.short	0x0000
        /*0012*/ 	.short	0x0000
        /*0014*/ 	.byte	0x00, 0xf5, 0x21, 0x00


	//----- nvinfo : EIATTR_SPARSE_MMA_MASK
	.align		4
.L_68:
        /*0018*/ 	.byte	0x03, 0x50
        /*001a*/ 	.short	0x0000


	//----- nvinfo : EIATTR_MAXREG_COUNT
	.align		4
        /*001c*/ 	.byte	0x03, 0x1b
        /*001e*/ 	.short	0x00ff


	//----- nvinfo : EIATTR_MERCURY_ISA_VERSION
	.align		4
        /*0020*/ 	.byte	0x03, 0x5f
        /*0022*/ 	.short	0x0101


	//----- nvinfo : EIATTR_VRC_CTA_INIT_COUNT
	.align		4
        /*0024*/ 	.byte	0x02, 0x4a
	.zero		1
	.zero		1


	//----- nvinfo : EIATTR_EXIT_INSTR_OFFSETS
	.align		4
        /*0028*/ 	.byte	0x04, 0x1c
        /*002a*/ 	.short	(.L_70 - .L_69)


	//   ....[0]....
.L_69:
        /*002c*/ 	.word	0x00003f50


	//----- nvinfo : EIATTR_CBANK_PARAM_SIZE
	.align		4
.L_70:
        /*0030*/ 	.byte	0x03, 0x19
        /*0032*/ 	.short	0x0008


	//----- nvinfo : EIATTR_PARAM_CBANK
	.align		4
        /*0034*/ 	.byte	0x04, 0x0a
        /*0036*/ 	.short	(.L_72 - .L_71)
	.align		4
.L_71:
        /*0038*/ 	.word	index@(.nv.constant0._Z13stress_memoryPf)
        /*003c*/ 	.short	0x0380
        /*003e*/ 	.short	0x0008


	//----- nvinfo : EIATTR_SW_WAR
	.align		4
.L_72:
        /*0040*/ 	.byte	0x04, 0x36
        /*0042*/ 	.short	(.L_74 - .L_73)
.L_73:
        /*0044*/ 	.word	0x00000008
.L_74:


//--------------------- .nv.info._Z14stress_computePf --------------------------
	.section	.nv.info._Z14stress_computePf,"",@"SHT_CUDA_INFO"
	.sectionflags	@""
	.align	4


	//----- nvinfo : EIATTR_CUDA_API_VERSION
	.align		4
        /*0000*/ 	.byte	0x04, 0x37
        /*0002*/ 	.short	(.L_76 - .L_75)
.L_75:
        /*0004*/ 	.word	0x00000082


	//----- nvinfo : EIATTR_KPARAM_INFO
	.align		4
.L_76:
        /*0008*/ 	.byte	0x04, 0x17
        /*000a*/ 	.short	(.L_78 - .L_77)
.L_77:
        /*000c*/ 	.word	0x00000000
        /*0010*/ 	.short	0x0000
        /*0012*/ 	.short	0x0000
        /*0014*/ 	.byte	0x00, 0xf5, 0x21, 0x00


	//----- nvinfo : EIATTR_SPARSE_MMA_MASK
	.align		4
.L_78:
        /*0018*/ 	.byte	0x03, 0x50
        /*001a*/ 	.short	0x0000


	//----- nvinfo : EIATTR_MAXREG_COUNT
	.align		4
        /*001c*/ 	.byte	0x03, 0x1b
        /*001e*/ 	.short	0x00ff


	//----- nvinfo : EIATTR_MERCURY_ISA_VERSION
	.align		4
        /*0020*/ 	.byte	0x03, 0x5f
        /*0022*/ 	.short	0x0101


	//----- nvinfo : EIATTR_VRC_CTA_INIT_COUNT
	.align		4
        /*0024*/ 	.byte	0x02, 0x4a
	.zero		1
	.zero		1


	//----- nvinfo : EIATTR_EXIT_INSTR_OFFSETS
	.align		4
        /*0028*/ 	.byte	0x04, 0x1c
        /*002a*/ 	.short	(.L_80 - .L_79)


	//   ....[0]....
.L_79:
        /*002c*/ 	.word	0x00000fb0


	//----- nvinfo : EIATTR_CRS_STACK_SIZE
	.align		4
.L_80:
        /*0030*/ 	.byte	0x04, 0x1e
        /*0032*/ 	.short	(.L_82 - .L_81)
.L_81:
        /*0034*/ 	.word	0x00000000


	//----- nvinfo : EIATTR_CBANK_PARAM_SIZE
	.align		4
.L_82:
        /*0038*/ 	.byte	0x03, 0x19
        /*003a*/ 	.short	0x0008


	//----- nvinfo : EIATTR_PARAM_CBANK
	.align		4
        /*003c*/ 	.byte	0x04, 0x0a
        /*003e*/ 	.short	(.L_84 - .L_83)
	.align		4
.L_83:
        /*0040*/ 	.word	index@(.nv.constant0._Z14stress_computePf)
        /*0044*/ 	.short	0x0380
        /*0046*/ 	.short	0x0008


	//----- nvinfo : EIATTR_SW_WAR
	.align		4
.L_84:
        /*0048*/ 	.byte	0x04, 0x36
        /*004a*/ 	.short	(.L_86 - .L_85)
.L_85:
        /*004c*/ 	.word	0x00000008
.L_86:


//--------------------- .nv.callgraph             --------------------------
	.section	.nv.callgraph,"",@"SHT_CUDA_CALLGRAPH"
	.align	4
	.sectionentsize	8
	.align		4
        /*0000*/ 	.word	0x00000000
	.align		4
        /*0004*/ 	.word	0xffffffff
	.align		4
        /*0008*/ 	.word	0x00000000
	.align		4
        /*000c*/ 	.word	0xfffffffe
	.align		4
        /*0010*/ 	.word	0x00000000
	.align		4
        /*0014*/ 	.word	0xfffffffd
	.align		4
        /*0018*/ 	.word	0x00000000
	.align		4
        /*001c*/ 	.word	0xfffffffc


//--------------------- .nv.constant4             --------------------------
	.section	.nv.constant4,"a",@progbits
	.align	8
	.align		8
.nv.constant4:
        /*0000*/ 	.dword	__cudart_i2opi_f


//--------------------- .text._Z13stress_atomicPf --------------------------
	.section	.text._Z13stress_atomicPf,"ax",@progbits
	.align	128
        .global         _Z13stress_atomicPf
        .type           _Z13stress_atomicPf,@function
        .size           _Z13stress_atomicPf,(.L_x_18 - _Z13stress_atomicPf)
        .other          _Z13stress_atomicPf,@"STO_CUDA_ENTRY STV_DEFAULT"
_Z13stress_atomicPf:
.text._Z13stress_atomicPf:
[----:B------:R-:W-:Y:S08]  /*0000*/  LDC R1, c[0x0][0x37c] ;  /* 0x0000df00ff017b82 */ /* 0x000ff00000000800 */
[----:B------:R-:W0:Y:S01]  /*0010*/  LDC.64 R2, c[0x0][0x380] ;  /* 0x0000e000ff027b82 */ /* 0x000e220000000a00 */
[----:B------:R-:W0:Y:S01]  /*0020*/  LDCU.64 UR6, c[0x0][0x358] ;  /* 0x00006b00ff0677ac */ /* 0x000e220008000a00 */
[----:B------:R-:W-:-:S05]  /*0030*/  HFMA2 R5, -RZ, RZ, 1.875, 0 ;  /* 0x3f800000ff057431 */ /* 0x000fca00000001ff */
[----:B0-----:R0:W-:Y:S04]  /*0040*/  REDG.E.ADD.F32.FTZ.RN.STRONG.GPU desc[UR6][R2.64], R5 ;  /* 0x00000005020079a6 */ /* 0x0011e8000c12f306 */
[----:B------:R0:W-:Y:S04]  /*0050*/  REDG.E.ADD.F32.FTZ.RN.STRONG.GPU desc[UR6][R2.64], R5 ;  /* 0x00000005020079a6 */ /* 0x0001e8000c12f306 */
        /* <DEDUP_REMOVED lines=37> */
[----:B------:R0:W-:Y:S01]  /*02b0*/  REDG.E.ADD.F32.FTZ.RN.STRONG.GPU desc[UR6][R2.64], R5 ;  /* 0x00000005020079a6 */ /* 0x0001e2000c12f306 */
[----:B------:R-:W-:-:S05]  /*02c0*/  UMOV UR4, 0x28 ;  /* 0x0000002800047882 */ /* 0x000fca0000000000 */
.L_x_0:
        /* <DEDUP_REMOVED lines=120> */
[----:B------:R-:W-:-:S04]  /*0a50*/  UIADD3 UR4, UPT, UPT, UR4, 0x78, URZ ;  /* 0x0000007804047890 */ /* 0x000fc8000fffe0ff */
[----:B------:R-:W-:-:S09]  /*0a60*/  UISETP.NE.AND UP0, UPT, UR4, 0x3e8, UPT ;  /* 0x000003e80400788c */ /* 0x000fd2000bf05270 */
[----:B-1----:R-:W-:Y:S05]  /*0a70*/  BRA.U UP0, `(.L_x_0) ;  /* 0xfffffff900147547 */ /* 0x002fea000b83ffff */
[----:B0-----:R-:W0:Y:S01]  /*0a80*/  S2R R5, SR_TID.X ;  /* 0x0000000000057919 */ /* 0x001e220000002100 */
[----:B------:R-:W1:Y:S01]  /*0a90*/  LDC.64 R2, c[0x0][0x380] ;  /* 0x0000e000ff027b82 */ /* 0x000e620000000a00 */
[----:B------:R-:W0:Y:S01]  /*0aa0*/  LDCU UR4, c[0x0][0x360] ;  /* 0x00006c00ff0477ac */ /* 0x000e220008000800 */
[----:B------:R-:W0:Y:S02]  /*0ab0*/  S2R R0, SR_CTAID.X ;  /* 0x0000000000007919 */ /* 0x000e240000002500 */
[----:B0-----:R-:W-:-:S04]  /*0ac0*/  IMAD R5, R0, UR4, R5 ;  /* 0x0000000400057c24 */ /* 0x001fc8000f8e0205 */
[----:B-1----:R-:W-:-:S05]  /*0ad0*/  IMAD.WIDE R2, R5, 0x4, R2 ;  /* 0x0000000405027825 */ /* 0x002fca00078e0202 */
[----:B------:R-:W-:Y:S01]  /*0ae0*/  STG.E desc[UR6][R2.64], RZ ;  /* 0x000000ff02007986 */ /* 0x000fe2000c101906 */
[----:B------:R-:W-:Y:S05]  /*0af0*/  EXIT ;  /* 0x000000000000794d */ /* 0x000fea0003800000 */
.L_x_1:
[----:B------:R-:W-:-:S00]  /*0b00*/  BRA `(.L_x_1) ;  /* 0xfffffffc00fc7947 */ /* 0x000fc0000383ffff */
[----:B------:R-:W-:-:S00]  /*0b10*/  NOP ;  /* 0x0000000000007918 */ /* 0x000fc00000000000 */
        /* <DEDUP_REMOVED lines=14> */
.L_x_18:


//--------------------- .text._Z9stress_xuPf      --------------------------
	.section	.text._Z9stress_xuPf,"ax",@progbits
	.align	128
        .global         _Z9stress_xuPf
        .type           _Z9stress_xuPf,@function
        .size           _Z9stress_xuPf,(.L_x_19 - _Z9stress_xuPf)
        .other          _Z9stress_xuPf,@"STO_CUDA_ENTRY STV_DEFAULT"
_Z9stress_xuPf:
.text._Z9stress_xuPf:
[----:B------:R-:W-:Y:S01]  /*0000*/  LDC R1, c[0x0][0x37c] ;  /* 0x0000df00ff017b82 */ /* 0x000fe20000000800 */
[----:B------:R-:W0:Y:S07]  /*0010*/  S2R R0, SR_TID.X ;  /* 0x0000000000007919 */ /* 0x000e2e0000002100 */
[----:B------:R-:W0:Y:S01]  /*0020*/  S2UR UR6, SR_CTAID.X ;  /* 0x00000000000679c3 */ /* 0x000e220000002500 */
[----:B------:R-:W1:Y:S07]  /*0030*/  LDCU.64 UR4, c[0x0][0x358] ;  /* 0x00006b00ff0477ac */ /* 0x000e6e0008000a00 */
[----:B------:R-:W0:Y:S08]  /*0040*/  LDC R5, c[0x0][0x360] ;  /* 0x0000d800ff057b82 */ /* 0x000e300000000800 */
[----:B------:R-:W2:Y:S01]  /*0050*/  LDC.64 R2, c[0x0][0x380] ;  /* 0x0000e000ff027b82 */ /* 0x000ea20000000a00 */
[----:B0-----:R-:W-:-:S04]  /*0060*/  IMAD R5, R5, UR6, R0 ;  /* 0x0000000605057c24 */ /* 0x001fc8000f8e0200 */
[----:B--2---:R-:W-:-:S05]  /*0070*/  IMAD.WIDE R2, R5, 0x4, R2 ;  /* 0x0000000405027825 */ /* 0x004fca00078e0202 */
[----:B-1----:R-:W2:Y:S02]  /*0080*/  LDG.E R4, desc[UR4][R2.64] ;  /* 0x0000000402047981 */ /* 0x002ea4000c1e1900 */
[C---:B--2---:R-:W-:Y:S01]  /*0090*/  FMUL R6, R4.reuse, 1.4426950216293334961 ;  /* 0x3fb8aa3b04067820 */ /* 0x044fe20000400000 */
[----:B------:R-:W-:-:S04]  /*00a0*/  FSETP.GEU.AND P1, PT, |R4|, 1.175494350822287508e-38, PT ;  /* 0x008000000400780b */ /* 0x000fc80003f2e200 */
[----:B------:R-:W-:-:S09]  /*00b0*/  FSETP.GEU.AND P0, PT, R6, -126, PT ;  /* 0xc2fc00000600780b */ /* 0x000fd20003f0e000 */
[----:B------:R-:W-:-:S04]  /*00c0*/  @!P1 FMUL R4, R4, 16777216 ;  /* 0x4b80000004049820 */ /* 0x000fc80000400000 */
[----:B------:R-:W0:Y:S01]  /*00d0*/  MUFU.LG2 R5, R4 ;  /* 0x0000000400057308 */ /* 0x000e220000000c00 */
[----:B------:R-:W-:-:S07]  /*00e0*/  @!P0 FMUL R6, R6, 0.5 ;  /* 0x3f00000006068820 */ /* 0x000fce0000400000 */
[----:B------:R-:W1:Y:S01]  /*00f0*/  MUFU.EX2 R0, R6 ;  /* 0x0000000600007308 */ /* 0x000e620000000800 */
[----:B0-----:R-:W-:-:S04]  /*0100*/  @!P1 FADD R5, R5, -24 ;  /* 0xc1c0000005059421 */ /* 0x001fc80000000000 */
[----:B------:R-:W-:Y:S01]  /*0110*/  FMUL R5, R5, 0.69314718246459960938 ;  /* 0x3f31721805057820 */ /* 0x000fe20000400000 */
[----:B-1----:R-:W-:-:S04]  /*0120*/  @!P0 FMUL R0, R0, R0 ;  /* 0x0000000000008220 */ /* 0x002fc80000400000 */
[----:B------:R-:W-:-:S04]  /*0130*/  FFMA R7, R0, R5, RZ ;  /* 0x0000000500077223 */ /* 0x000fc800000000ff */
[----:B------:R-:W-:-:S04]  /*0140*/  FFMA R7, R0, R5, R7 ;  /* 0x0000000500077223 */ /* 0x000fc80000000007 */
        /* <DEDUP_REMOVED lines=997> */
[----:B------:R-:W-:-:S05]  /*3fa0*/  FFMA R5, R0, R5, R4 ;  /* 0x0000000500057223 */ /* 0x000fca0000000004 */
[----:B------:R-:W-:Y:S01]  /*3fb0*/  STG.E desc[UR4][R2.64], R5 ;  /* 0x0000000502007986 */ /* 0x000fe2000c101904 */
[----:B------:R-:W-:Y:S05]  /*3fc0*/  EXIT ;  /* 0x000000000000794d */ /* 0x000fea0003800000 */
.L_x_2:
        /* <DEDUP_REMOVED lines=11> */
.L_x_19:


//--------------------- .text._Z16stress_schedulerPf --------------------------
	.section	.text._Z16stress_schedulerPf,"ax",@progbits
	.align	128
        .global         _Z16stress_schedulerPf
        .type           _Z16stress_schedulerPf,@function
        .size           _Z16stress_schedulerPf,(.L_x_20 - _Z16stress_schedulerPf)
        .other          _Z16stress_schedulerPf,@"STO_CUDA_ENTRY STV_DEFAULT"
_Z16stress_schedulerPf:
.text._Z16stress_schedulerPf:
[----:B------:R-:W-:Y:S01]  /*0000*/  LDC R1, c[0x0][0x37c] ;  /* 0x0000df00ff017b82 */ /* 0x000fe20000000800 */
[----:B------:R-:W0:Y:S07]  /*0010*/  S2R R0, SR_TID.X ;  /* 0x0000000000007919 */ /* 0x000e2e0000002100 */
[----:B------:R-:W0:Y:S01]  /*0020*/  S2UR UR4, SR_CTAID.X ;  /* 0x00000000000479c3 */ /* 0x000e220000002500 */
[----:B------:R-:W1:Y:S01]  /*0030*/  LDCU.64 UR6, c[0x0][0x358] ;  /* 0x00006b00ff0677ac */ /* 0x000e620008000a00 */
[----:B------:R-:W-:-:S06]  /*0040*/  NOP ;  /* 0x0000000000007918 */ /* 0x000fcc0000000000 */
[----:B------:R-:W0:Y:S08]  /*0050*/  LDC R5, c[0x0][0x360] ;  /* 0x0000d800ff057b82 */ /* 0x000e300000000800 */
[----:B------:R-:W2:Y:S01]  /*0060*/  LDC.64 R2, c[0x0][0x380] ;  /* 0x0000e000ff027b82 */ /* 0x000ea20000000a00 */
[----:B0-----:R-:W-:-:S04]  /*0070*/  IMAD R5, R5, UR4, R0 ;  /* 0x0000000405057c24 */ /* 0x001fc8000f8e0200 */
[----:B--2---:R-:W-:-:S05]  /*0080*/  IMAD.WIDE R2, R5, 0x4, R2 ;  /* 0x0000000405027825 */ /* 0x004fca00078e0202 */
[----:B-1----:R-:W2:Y:S01]  /*0090*/  LDG.E R9, desc[UR6][R2.64] ;  /* 0x0000000602097981 */ /* 0x002ea2000c1e1900 */
[----:B------:R-:W-:-:S03]  /*00a0*/  NOP ;  /* 0x0000000000007918 */ /* 0x000fc60000000000 */
[----:B------:R-:W3:Y:S01]  /*00b0*/  LDG.E R10, desc[UR6][R2.64] ;  /* 0x00000006020a7981 */ /* 0x000ee2000c1e1900 */
[----:B------:R-:W-:-:S03]  /*00c0*/  NOP ;  /* 0x0000000000007918 */ /* 0x000fc60000000000 */
[----:B------:R-:W4:Y:S01]  /*00d0*/  LDG.E R12, desc[UR6][R2.64] ;  /* 0x00000006020c7981 */ /* 0x000f22000c1e1900 */
[----:B------:R-:W-:-:S03]  /*00e0*/  NOP ;  /* 0x0000000000007918 */ /* 0x000fc60000000000 */
[----:B------:R-:W5:Y:S01]  /*00f0*/  LDG.E R14, desc[UR6][R2.64] ;  /* 0x00000006020e7981 */ /* 0x000f62000c1e1900 */
        /* <DEDUP_REMOVED lines=36> */
[----:B--2---:R-:W-:-:S04]  /*0340*/  FADD R9, RZ, R9 ;  /* 0x00000009ff097221 */ /* 0x004fc80000000000 */
[----:B---3--:R-:W-:Y:S01]  /*0350*/  FADD R9, R9, R10 ;  /* 0x0000000a09097221 */ /* 0x008fe20000000000 */
[----:B------:R-:W-:-:S03]  /*0360*/  NOP ;  /* 0x0000000000007918 */ /* 0x000fc60000000000 */
[----:B----4-:R-:W-:-:S04]  /*0370*/  FADD R9, R9, R12 ;  /* 0x0000000c09097221 */ /* 0x010fc80000000000 */
[----:B-----5:R-:W-:-:S04]  /*0380*/  FADD R9, R9, R14 ;  /* 0x0000000e09097221 */ /* 0x020fc80000000000 */
[----:B------:R-:W-:-:S04]  /*0390*/  FADD R9, R9, R16 ;  /* 0x0000001009097221 */ /* 0x000fc80000000000 */
[----:B------:R-:W-:-:S04]  /*03a0*/  FADD R9, R9, R18 ;  /* 0x0000001209097221 */ /* 0x000fc80000000000 */
[----:B------:R-:W-:Y:S02]  /*03b0*/  FADD R9, R9, R20 ;  /* 0x0000001409097221 */ /* 0x000fe40000000000 */
[----:B------:R-:W2:Y:S01]  /*03c0*/  LDG.E R20, desc[UR6][R2.64] ;  /* 0x0000000602147981 */ /* 0x000ea2000c1e1900 */
        /* <DEDUP_REMOVED lines=10> */
[----:B------:R-:W-:Y:S01]  /*0470*/  FADD R9, R9, R22 ;  /* 0x0000001609097221 */ /* 0x000fe20000000000 */
[----:B------:R-:W-:Y:S02]  /*0480*/  NOP ;  /* 0x0000000000007918 */ /* 0x000fe40000000000 */
[----:B------:R-:W5:Y:S01]  /*0490*/  LDG.E R14, desc[UR6][R2.64] ;  /* 0x00000006020e7981 */ /* 0x000f62000c1e1900 */
[----:B------:R-:W-:Y:S01]  /*04a0*/  FADD R9, R9, R24 ;  /* 0x0000001809097221 */ /* 0x000fe20000000000 */
[----:B------:R-:W-:Y:S02]  /*04b0*/  NOP ;  /* 0x0000000000007918 */ /* 0x000fe40000000000 */
[----:B------:R-:W5:Y:S01]  /*04c0*/  LDG.E R13, desc[UR6][R2.64] ;  /* 0x00000006020d7981 */ /* 0x000f62000c1e1900 */
[----:B------:R-:W-:Y:S01]  /*04d0*/  FADD R9, R9, R26 ;  /* 0x0000001a09097221 */ /* 0x000fe20000000000 */
[----:B------:R-:W-:-:S02]  /*04e0*/  NOP ;  /* 0x0000000000007918 */ /* 0x000fc40000000000 */
        /* <DEDUP_REMOVED lines=22> */
[----:B------:R-:W-:-:S03]  /*0650*/  NOP ;  /* 0x0000000000007918 */ /* 0x000fc60000000000 */
[----:B------:R-:W5:Y:S01]  /*0660*/  LDG.E R4, desc[UR6][R2.64] ;  /* 0x0000000602047981 */ /* 0x000f62000c1e1900 */
[----:B------:R-:W-:-:S03]  /*0670*/  NOP ;  /* 0x0000000000007918 */ /* 0x000fc60000000000 */
[----:B------:R-:W5:Y:S01]  /*0680*/  LDG.E R0, desc[UR6][R2.64] ;  /* 0x0000000602007981 */ /* 0x000f62000c1e1900 */
[----:B------:R-:W-:-:S04]  /*0690*/  FADD R22, R22, R23 ;  /* 0x0000001716167221 */ /* 0x000fc80000000000 */
[----:B------:R-:W-:-:S04]  /*06a0*/  FADD R22, R22, R25 ;  /* 0x0000001916167221 */ /* 0x000fc80000000000 */
[----:B------:R-:W-:-:S04]  /*06b0*/  FADD R22, R22, R27 ;  /* 0x0000001b16167221 */ /* 0x000fc80000000000 */
[----:B------:R-:W-:-:S04]  /*06c0*/  FADD R22, R22, R29 ;  /* 0x0000001d16167221 */ /* 0x000fc80000000000 */
[----:B------:R-:W-:Y:S01]  /*06d0*/  FADD R21, R22, R21 ;  /* 0x0000001516157221 */ /* 0x000fe20000000000 */
[----:B------:R-:W-:-:S03]  /*06e0*/  UMOV UR4, 0x28 ;  /* 0x0000002800047882 */ /* 0x000fc60000000000 */
[----:B--2---:R-:W-:-:S04]  /*06f0*/  FADD R20, R21, R20 ;  /* 0x0000001415147221 */ /* 0x004fc80000000000 */
[----:B---3--:R-:W-:-:S04]  /*0700*/  FADD R19, R20, R19 ;  /* 0x0000001314137221 */ /* 0x008fc80000000000 */
[----:B----4-:R-:W-:-:S04]  /*0710*/  FADD R18, R19, R18 ;  /* 0x0000001213127221 */ /* 0x010fc80000000000 */
[----:B-----5:R-:W-:-:S04]  /*0720*/  FADD R17, R18, R17 ;  /* 0x0000001112117221 */ /* 0x020fc80000000000 */
[----:B------:R-:W-:-:S04]  /*0730*/  FADD R16, R17, R16 ;  /* 0x0000001011107221 */ /* 0x000fc80000000000 */
        /* <DEDUP_REMOVED lines=12> */
[----:B------:R-:W-:-:S07]  /*0800*/  FADD R13, R5, R0 ;  /* 0x00000000050d7221 */ /* 0x000fce0000000000 */
.L_x_3:
[----:B------:R-:W-:Y:S01]  /*0810*/  NOP ;  /* 0x0000000000007918 */ /* 0x000fe20000000000 */
        /* <DEDUP_REMOVED lines=35> */
[----:B--2---:R-:W-:Y:S01]  /*0a50*/  FADD R12, R12, R13 ;  /* 0x0000000d0c0c7221 */ /* 0x004fe20000000000 */
[----:B------:R-:W-:-:S03]  /*0a60*/  NOP ;  /* 0x0000000000007918 */ /* 0x000fc60000000000 */
[----:B---3--:R-:W-:-:S04]  /*0a70*/  FADD R12, R12, R15 ;  /* 0x0000000f0c0c7221 */ /* 0x008fc80000000000 */
[----:B----4-:R-:W-:-:S04]  /*0a80*/  FADD R12, R12, R17 ;  /* 0x000000110c0c7221 */ /* 0x010fc80000000000 */
[----:B-----5:R-:W-:-:S04]  /*0a90*/  FADD R12, R12, R19 ;  /* 0x000000130c0c7221 */ /* 0x020fc80000000000 */
[----:B------:R-:W-:-:S04]  /*0aa0*/  FADD R12, R12, R21 ;  /* 0x000000150c0c7221 */ /* 0x000fc80000000000 */
[----:B------:R-:W-:Y:S02]  /*0ab0*/  FADD R12, R12, R23 ;  /* 0x000000170c0c7221 */ /* 0x000fe40000000000 */
[----:B------:R-:W2:Y:S02]  /*0ac0*/  LDG.E R23, desc[UR6][R2.64] ;  /* 0x0000000602177981 */ /* 0x000ea4000c1e1900 */
[----:B------:R-:W-:Y:S01]  /*0ad0*/  FADD R12, R12, R25 ;  /* 0x000000190c0c7221 */ /* 0x000fe20000000000 */
[----:B------:R-:W-:Y:S01]  /*0ae0*/  NOP ;  /* 0x0000000000007918 */ /* 0x000fe20000000000 */
[----:B------:R-:W3:Y:S02]  /*0af0*/  LDG.E R25, desc[UR6][R2.64] ;  /* 0x0000000602197981 */ /* 0x000ee4000c1e1900 */
[----:B------:R-:W-:Y:S01]  /*0b00*/  FADD R12, R12, R27 ;  /* 0x0000001b0c0c7221 */ /* 0x000fe20000000000 */
[----:B------:R-:W-:Y:S01]  /*0b10*/  NOP ;  /* 0x0000000000007918 */ /* 0x000fe20000000000 */
[----:B------:R-:W4:Y:S02]  /*0b20*/  LDG.E R27, desc[UR6][R2.64] ;  /* 0x00000006021b7981 */ /* 0x000f24000c1e1900 */
[----:B------:R-:W-:Y:S01]  /*0b30*/  FADD R12, R12, R29 ;  /* 0x0000001d0c0c7221 */ /* 0x000fe20000000000 */
[----:B------:R-:W-:Y:S01]  /*0b40*/  NOP ;  /* 0x0000000000007918 */ /* 0x000fe20000000000 */
        /* <DEDUP_REMOVED lines=44> */
[----:B------:R-:W-:-:S03]  /*0e10*/  NOP ;  /* 0x0000000000007918 */ /* 0x000fc60000000000 */
[----:B------:R-:W5:Y:S01]  /*0e20*/  LDG.E R4, desc[UR6][R2.64] ;  /* 0x0000000602047981 */ /* 0x000f62000c1e1900 */
[----:B------:R-:W-:-:S03]  /*0e30*/  NOP ;  /* 0x0000000000007918 */ /* 0x000fc60000000000 */
[----:B------:R-:W5:Y:S01]  /*0e40*/  LDG.E R0, desc[UR6][R2.64] ;  /* 0x0000000602007981 */ /* 0x000f62000c1e1900 */
[----:B--2---:R-:W-:Y:S01]  /*0e50*/  FADD R22, R22, R23 ;  /* 0x0000001716167221 */ /* 0x004fe20000000000 */
[----:B------:R-:W-:Y:S02]  /*0e60*/  NOP ;  /* 0x0000000000007918 */ /* 0x000fe40000000000 */
[----:B------:R-:W2:Y:S01]  /*0e70*/  LDG.E R23, desc[UR6][R2.64] ;  /* 0x0000000602177981 */ /* 0x000ea2000c1e1900 */
[----:B---3--:R-:W-:Y:S01]  /*0e80*/  FADD R22, R22, R25 ;  /* 0x0000001916167221 */ /* 0x008fe20000000000 */
[----:B------:R-:W-:Y:S02]  /*0e90*/  NOP ;  /* 0x0000000000007918 */ /* 0x000fe40000000000 */
[----:B------:R-:W3:Y:S01]  /*0ea0*/  LDG.E R25, desc[UR6][R2.64] ;  /* 0x0000000602197981 */ /* 0x000ee2000c1e1900 */
[----:B----4-:R-:W-:Y:S01]  /*0eb0*/  FADD R22, R22, R27 ;  /* 0x0000001b16167221 */ /* 0x010fe20000000000 */
[----:B------:R-:W-:-:S02]  /*0ec0*/  NOP ;  /* 0x0000000000007918 */ /* 0x000fc40000000000 */
[----:B------:R-:W4:Y:S01]  /*0ed0*/  LDG.E R27, desc[UR6][R2.64] ;  /* 0x00000006021b7981 */ /* 0x000f22000c1e1900 */
[----:B-----5:R-:W-:Y:S01]  /*0ee0*/  FADD R22, R22, R29 ;  /* 0x0000001d16167221 */ /* 0x020fe20000000000 */
[----:B------:R-:W-:-:S03]  /*0ef0*/  NOP ;  /* 0x0000000000007918 */ /* 0x000fc60000000000 */
[----:B------:R-:W-:Y:S01]  /*0f00*/  FADD R21, R22, R21 ;  /* 0x0000001516157221 */ /* 0x000fe20000000000 */
[----:B------:R-:W5:Y:S03]  /*0f10*/  LDG.E R29, desc[UR6][R2.64] ;  /* 0x00000006021d7981 */ /* 0x000f66000c1e1900 */
[----:B------:R-:W-:Y:S01]  /*0f20*/  FADD R20, R21, R20 ;  /* 0x0000001415147221 */ /* 0x000fe20000000000 */
[----:B------:R-:W-:-:S03]  /*0f30*/  NOP ;  /* 0x0000000000007918 */ /* 0x000fc60000000000 */
[----:B------:R-:W-:Y:S01]  /*0f40*/  FADD R19, R20, R19 ;  /* 0x0000001314137221 */ /* 0x000fe20000000000 */
[----:B------:R-:W5:Y:S01]  /*0f50*/  LDG.E R21, desc[UR6][R2.64] ;  /* 0x0000000602157981 */ /* 0x000f62000c1e1900 */
[----:B------:R-:W-:Y:S02]  /*0f60*/  NOP ;  /* 0x0000000000007918 */ /* 0x000fe40000000000 */
[----:B------:R-:W-:Y:S01]  /*0f70*/  FADD R18, R19, R18 ;  /* 0x0000001213127221 */ /* 0x000fe20000000000 */
[----:B------:R-:W5:Y:S01]  /*0f80*/  LDG.E R20, desc[UR6][R2.64] ;  /* 0x0000000602147981 */ /* 0x000f62000c1e1900 */
[----:B------:R-:W-:Y:S02]  /*0f90*/  NOP ;  /* 0x0000000000007918 */ /* 0x000fe40000000000 */
[----:B------:R-:W-:Y:S01]  /*0fa0*/  FADD R17, R18, R17 ;  /* 0x0000001112117221 */ /* 0x000fe20000000000 */
[----:B------:R-:W5:Y:S01]  /*0fb0*/  LDG.E R19, desc[UR6][R2.64] ;  /* 0x0000000602137981 */ /* 0x000f62000c1e1900 */
[----:B------:R-:W-:-:S02]  /*0fc0*/  NOP ;  /* 0x0000000000007918 */ /* 0x000fc40000000000 */
        /* <DEDUP_REMOVED lines=37> */
[----:B------:R-:W5:Y:S03]  /*1220*/  LDG.E R6, desc[UR6][R2.64] ;  /* 0x0000000602067981 */ /* 0x000f66000c1e1900 */
[----:B------:R-:W-:Y:S01]  /*1230*/  FADD R22, R5, R0 ;  /* 0x0000000005167221 */ /* 0x000fe20000000000 */
[----:B------:R-:W-:Y:S01]  /*1240*/  NOP ;  /* 0x0000000000007918 */ /* 0x000fe20000000000 */
[----:B------:R-:W5:Y:S01]  /*1250*/  LDG.E R5, desc[UR6][R2.64] ;  /* 0x0000000602057981 */ /* 0x000f62000c1e1900 */
[----:B------:R-:W-:-:S03]  /*1260*/  NOP ;  /* 0x0000000000007918 */ /* 0x000fc60000000000 */
[----:B------:R-:W5:Y:S01]  /*1270*/  LDG.E R4, desc[UR6][R2.64] ;  /* 0x0000000602047981 */ /* 0x000f62000c1e1900 */
[----:B------:R-:W-:-:S03]  /*1280*/  NOP ;  /* 0x0000000000007918 */ /* 0x000fc60000000000 */
[----:B------:R-:W5:Y:S01]  /*1290*/  LDG.E R0, desc[UR6][R2.64] ;  /* 0x0000000602007981 */ /* 0x000f62000c1e1900 */
[----:B------:R-:W-:-:S04]  /*12a0*/  UIADD3 UR4, UPT, UPT, UR4, 0x40, URZ ;  /* 0x0000004004047890 */ /* 0x000fc8000fffe0ff */
[----:B------:R-:W-:Y:S01]  /*12b0*/  UISETP.NE.AND UP0, UPT, UR4, 0x3e8, UPT ;  /* 0x000003e80400788c */ /* 0x000fe2000bf05270 */
        /* <DEDUP_REMOVED lines=22> */
[----:B------:R-:W-:Y:S01]  /*1420*/  FADD R13, R5, R0 ;  /* 0x00000000050d7221 */ /* 0x000fe20000000000 */
[----:B------:R-:W-:Y:S06]  /*1430*/  BRA.U UP0, `(.L_x_3) ;  /* 0xfffffff100f47547 */ /* 0x000fec000b83ffff */
[----:B------:R-:W-:Y:S01]  /*1440*/  STG.E desc[UR6][R2.64], R13 ;  /* 0x0000000d02007986 */ /* 0x000fe2000c101906 */
[----:B------:R-:W-:Y:S05]  /*1450*/  EXIT ;  /* 0x000000000000794d */ /* 0x000fea0003800000 */
.L_x_4:
        /* <DEDUP_REMOVED lines=10> */
.L_x_20:


//--------------------- .text._Z13stress_memoryPf --------------------------
	.section	.text._Z13stress_memoryPf,"ax",@progbits
	.align	128
        .global         _Z13stress_memoryPf
        .type           _Z13stress_memoryPf,@function
        .size           _Z13stress_memoryPf,(.L_x_21 - _Z13stress_memoryPf)
        .other          _Z13stress_memoryPf,@"STO_CUDA_ENTRY STV_DEFAULT"
_Z13stress_memoryPf:
.text._Z13stress_memoryPf:
[----:B------:R-:W-:Y:S01]  /*0000*/  LDC R1, c[0x0][0x37c] ;  /* 0x0000df00ff017b82 */ /* 0x000fe20000000800 */
[----:B------:R-:W0:Y:S07]  /*0010*/  S2R R7, SR_TID.X ;  /* 0x0000000000077919 */ /* 0x000e2e0000002100 */
[----:B------:R-:W0:Y:S08]  /*0020*/  S2UR UR4, SR_CTAID.X ;  /* 0x00000000000479c3 */ /* 0x000e300000002500 */
[----:B------:R-:W0:Y:S08]  /*0030*/  LDC R5, c[0x0][0x360] ;  /* 0x0000d800ff057b82 */ /* 0x000e300000000800 */
[----:B------:R-:W1:Y:S01]  /*0040*/  LDC.64 R2, c[0x0][0x380] ;  /* 0x0000e000ff027b82 */ /* 0x000e620000000a00 */
[----:B0-----:R-:W-:Y:S01]  /*0050*/  IMAD R5, R5, UR4, R7 ;  /* 0x0000000405057c24 */ /* 0x001fe2000f8e0207 */
[----:B------:R-:W0:Y:S04]  /*0060*/  LDCU.64 UR4, c[0x0][0x358] ;  /* 0x00006b00ff0477ac */ /* 0x000e280008000a00 */
[----:B------:R-:W-:-:S04]  /*0070*/  SHF.L.U32 R0, R5, 0xa, RZ ;  /* 0x0000000a05007819 */ /* 0x000fc800000006ff */
[----:B------:R-:W-:-:S05]  /*0080*/  LOP3.LUT R7, R0, R7, RZ, 0xfc, !PT ;  /* 0x0000000700077212 */ /* 0x000fca00078efcff */
[----:B-1----:R-:W-:-:S05]  /*0090*/  IMAD.WIDE.U32 R6, R7, 0x4, R2 ;  /* 0x0000000407067825 */ /* 0x002fca00078e0002 */
[----:B0-----:R-:W2:Y:S01]  /*00a0*/  LDG.E R0, desc[UR4][R6.64] ;  /* 0x0000000406007981 */ /* 0x001ea2000c1e1900 */
[----:B------:R-:W-:-:S04]  /*00b0*/  IMAD.WIDE R2, R5, 0x4, R2 ;  /* 0x0000000405027825 */ /* 0x000fc800078e0202 */
[----:B--2---:R-:W-:-:S04]  /*00c0*/  FADD R9, RZ, R0 ;  /* 0x00000000ff097221 */ /* 0x004fc80000000000 */
        /* <DEDUP_REMOVED lines=998> */
[----:B------:R-:W-:-:S05]  /*3f30*/  FADD R7, R0, R7 ;  /* 0x0000000700077221 */ /* 0x000fca0000000000 */
[----:B------:R-:W-:Y:S01]  /*3f40*/  STG.E desc[UR4][R2.64], R7 ;  /* 0x0000000702007986 */ /* 0x000fe2000c101904 */
[----:B------:R-:W-:Y:S05]  /*3f50*/  EXIT ;  /* 0x000000000000794d */ /* 0x000fea0003800000 */
.L_x_5:
        /* <DEDUP_REMOVED lines=10> */
.L_x_21:


//--------------------- .text._Z14stress_computePf --------------------------
	.section	.text._Z14stress_computePf,"ax",@progbits
	.align	128
        .global         _Z14stress_computePf
        .type           _Z14stress_computePf,@function
        .size           _Z14stress_computePf,(.L_x_22 - _Z14stress_computePf)
        .other          _Z14stress_computePf,@"STO_CUDA_ENTRY STV_DEFAULT"
_Z14stress_computePf:
.text._Z14stress_computePf:
        /* <DEDUP_REMOVED lines=8> */
[----:B-1----:R-:W2:Y:S01]  /*0080*/  LDG.E R0, desc[UR8][R12.64] ;  /* 0x000000080c007981 */ /* 0x002ea2000c1e1900 */
[----:B------:R-:W-:Y:S01]  /*0090*/  UMOV UR4, URZ ;  /* 0x000000ff00047c82 */ /* 0x000fe20008000000 */
[C---:B--2---:R-:W-:Y:S01]  /*00a0*/  FMUL R4, R0.reuse, 0.63661974668502807617 ;  /* 0x3f22f98300047820 */ /* 0x044fe20000400000 */
[----:B------:R-:W-:Y:S01]  /*00b0*/  SHF.R.U32.HI R5, RZ, 0x17, R0 ;  /* 0x00000017ff057819 */ /* 0x000fe20000011600 */
[C---:B------:R-:W-:Y:S01]  /*00c0*/  IMAD.SHL.U32 R8, R0.reuse, 0x100, RZ ;  /* 0x0000010000087824 */ /* 0x040fe200078e00ff */
[C---:B------:R-:W-:Y:S01]  /*00d0*/  FSETP.GE.AND P0, PT, |R0|.reuse, 105615, PT ;  /* 0x47ce47800000780b */ /* 0x040fe20003f06200 */
[----:B------:R0:W1:Y:S01]  /*00e0*/  F2I.NTZ R6, R4 ;  /* 0x0000000400067305 */ /* 0x0000620000203100 */
[----:B------:R-:W-:Y:S02]  /*00f0*/  LOP3.LUT R7, R5, 0xe0, RZ, 0xc0, !PT ;  /* 0x000000e005077812 */ /* 0x000fe400078ec0ff */
[----:B------:R-:W-:-:S03]  /*0100*/  FSETP.EQ.OR P1, PT, |R0|, +INF , !P0 ;  /* 0x7f8000000000780b */ /* 0x000fc60004722600 */
[----:B------:R-:W-:Y:S01]  /*0110*/  VIADD R7, R7, 0xffffff80 ;  /* 0xffffff8007077836 */ /* 0x000fe20000000000 */
[----:B------:R-:W-:Y:S02]  /*0120*/  P2R R9, PR, RZ, 0x2 ;  /* 0x00000002ff097803 */ /* 0x000fe40000000000 */
[----:B0-----:R-:W-:Y:S02]  /*0130*/  LOP3.LUT R4, R5, 0x1f, RZ, 0xc0, !PT ;  /* 0x0000001f05047812 */ /* 0x001fe400078ec0ff */
[----:B------:R-:W-:Y:S02]  /*0140*/  SHF.R.U32.HI R10, RZ, 0x5, R7 ;  /* 0x00000005ff0a7819 */ /* 0x000fe40000011607 */
[----:B------:R-:W-:Y:S02]  /*0150*/  LOP3.LUT R5, R8, 0x80000000, RZ, 0xfc, !PT ;  /* 0x8000000008057812 */ /* 0x000fe400078efcff */
[----:B-1----:R-:W-:Y:S01]  /*0160*/  I2FP.F32.S32 R3, R6 ;  /* 0x0000000600037245 */ /* 0x002fe20000201400 */
[----:B------:R-:W-:Y:S01]  /*0170*/  IMAD.U32 R8, R10, -0x4, RZ ;  /* 0xfffffffc0a087824 */ /* 0x000fe200078e00ff */
[----:B------:R-:W-:-:S02]  /*0180*/  SEL R6, R6, RZ, !P0 ;  /* 0x000000ff06067207 */ /* 0x000fc40004000000 */
[----:B------:R-:W-:Y:S01]  /*0190*/  IADD3 R7, PT, PT, -R4, 0x20, RZ ;  /* 0x0000002004077810 */ /* 0x000fe20007ffe1ff */
[----:B------:R-:W-:-:S04]  /*01a0*/  FFMA R2, R3, -1.5707962512969970703, R0 ;  /* 0xbfc90fda03027823 */ /* 0x000fc80000000000 */
[----:B------:R-:W-:-:S04]  /*01b0*/  FFMA R2, R3, -7.5497894158615963534e-08, R2 ;  /* 0xb3a2216803027823 */ /* 0x000fc80000000002 */
[----:B------:R-:W-:Y:S01]  /*01c0*/  FFMA R2, R3, -5.3903029534742383927e-15, R2 ;  /* 0xa7c234c503027823 */ /* 0x000fe20000000002 */
[----:B------:R-:W-:Y:S02]  /*01d0*/  IMAD.MOV.U32 R3, RZ, RZ, RZ ;  /* 0x000000ffff037224 */ /* 0x000fe400078e00ff */
[----:B------:R-:W-:-:S07]  /*01e0*/  @P0 FMUL R2, RZ, R0 ;  /* 0x00000000ff020220 */ /* 0x000fce0000400000 */
.L_x_16:
[----:B------:R-:W-:Y:S01]  /*01f0*/  ISETP.NE.AND P0, PT, R9, RZ, PT ;  /* 0x000000ff0900720c */ /* 0x000fe20003f05270 */
[----:B------:R-:W-:Y:S01]  /*0200*/  BSSY.RECONVERGENT B0, `(.L_x_6) ;  /* 0x000005a000007945 */ /* 0x000fe20003800200 */
[----:B------:R-:W-:Y:S02]  /*0210*/  IMAD.MOV.U32 R25, RZ, RZ, R6 ;  /* 0x000000ffff197224 */ /* 0x000fe400078e0006 */
[----:B------:R-:W-:-:S09]  /*0220*/  IMAD.MOV.U32 R18, RZ, RZ, R2 ;  /* 0x000000ffff127224 */ /* 0x000fd200078e0002 */
[----:B------:R-:W-:Y:S05]  /*0230*/  @P0 BRA `(.L_x_7) ;  /* 0x0000000400580947 */ /* 0x000fea0003800000 */
[----:B------:R-:W-:Y:S02]  /*0240*/  HFMA2 R18, -RZ, RZ, 0, 0 ;  /* 0x00000000ff127431 */ /* 0x000fe400000001ff */
[----:B------:R-:W-:Y:S01]  /*0250*/  IMAD.MOV.U32 R25, RZ, RZ, RZ ;  /* 0x000000ffff197224 */ /* 0x000fe200078e00ff */
[----:B------:R-:W0:Y:S01]  /*0260*/  LDCU.64 UR10, c[0x4][URZ] ;  /* 0x01000000ff0a77ac */ /* 0x000e220008000a00 */
[----:B------:R-:W-:Y:S01]  /*0270*/  UMOV UR6, URZ ;  /* 0x000000ff00067c82 */ /* 0x000fe20008000000 */
[----:B------:R-:W-:-:S05]  /*0280*/  UMOV UR5, URZ ;  /* 0x000000ff00057c82 */ /* 0x000fca0008000000 */
.L_x_8:
[----:B0-----:R-:W-:Y:S02]  /*0290*/  IMAD.U32 R14, RZ, RZ, UR10 ;  /* 0x0000000aff0e7e24 */ /* 0x001fe4000f8e00ff */
[----:B------:R-:W-:-:S05]  /*02a0*/  IMAD.U32 R15, RZ, RZ, UR11 ;  /* 0x0000000bff0f7e24 */ /* 0x000fca000f8e00ff */
[----:B------:R-:W2:Y:S01]  /*02b0*/  LDG.E.CONSTANT R14, desc[UR8][R14.64] ;  /* 0x000000080e0e7981 */ /* 0x000ea2000c1e9900 */
[----:B------:R-:W-:Y:S01]  /*02c0*/  UIADD3 UR5, UPT, UPT, UR5, 0x1, URZ ;  /* 0x0000000105057890 */ /* 0x000fe2000fffe0ff */
[C---:B------:R-:W-:Y:S01]  /*02d0*/  ISETP.EQ.AND P0, PT, R18.reuse, RZ, PT ;  /* 0x000000ff1200720c */ /* 0x040fe20003f02270 */
[----:B------:R-:W-:Y:S01]  /*02e0*/  UIADD3 UR10, UP1, UPT, UR10, 0x4, URZ ;  /* 0x000000040a0a7890 */ /* 0x000fe2000ff3e0ff */
[C---:B------:R-:W-:Y:S01]  /*02f0*/  ISETP.EQ.AND P1, PT, R18.reuse, 0x4, PT ;  /* 0x000000041200780c */ /* 0x040fe20003f22270 */
[----:B------:R-:W-:Y:S01]  /*0300*/  UISETP.NE.AND UP0, UPT, UR5, 0x6, UPT ;  /* 0x000000060500788c */ /* 0x000fe2000bf05270 */
[C---:B------:R-:W-:Y:S01]  /*0310*/  ISETP.EQ.AND P3, PT, R18.reuse, 0xc, PT ;  /* 0x0000000c1200780c */ /* 0x040fe20003f62270 */
[----:B------:R-:W-:Y:S01]  /*0320*/  UIADD3.X UR11, UPT, UPT, URZ, UR11, URZ, UP1, !UPT ;  /* 0x0000000bff0b7290 */ /* 0x000fe20008ffe4ff */
[C---:B------:R-:W-:Y:S02]  /*0330*/  ISETP.EQ.AND P4, PT, R18.reuse, 0x10, PT ;  /* 0x000000101200780c */ /* 0x040fe40003f82270 */
[----:B------:R-:W-:Y:S01]  /*0340*/  ISETP.EQ.AND P5, PT, R18, 0x14, PT ;  /* 0x000000141200780c */ /* 0x000fe20003fa2270 */
[----:B--2---:R-:W-:-:S03]  /*0350*/  IMAD.WIDE.U32 R16, R14, R5, RZ ;  /* 0x000000050e107225 */ /* 0x004fc600078e00ff */
[----:B------:R-:W-:-:S04]  /*0360*/  IADD3 R16, P2, PT, R16, R25, RZ ;  /* 0x0000001910107210 */ /* 0x000fc80007f5e0ff */
[----:B------:R-:W-:Y:S01]  /*0370*/  IADD3.X R25, PT, PT, R17, UR6, RZ, P2, !PT ;  /* 0x0000000611197c10 */ /* 0x000fe200097fe4ff */
[--C-:B------:R-:W-:Y:S01]  /*0380*/  @P0 IMAD.MOV.U32 R10, RZ, RZ, R16.reuse ;  /* 0x000000ffff0a0224 */ /* 0x100fe200078e0010 */
[C---:B------:R-:W-:Y:S01]  /*0390*/  ISETP.EQ.AND P2, PT, R18.reuse, 0x8, PT ;  /* 0x000000081200780c */ /* 0x040fe20003f42270 */
[--C-:B------:R-:W-:Y:S02]  /*03a0*/  @P1 IMAD.MOV.U32 R11, RZ, RZ, R16.reuse ;  /* 0x000000ffff0b1224 */ /* 0x100fe400078e0010 */
[----:B------:R-:W-:Y:S01]  /*03b0*/  @P5 MOV R23, R16 ;  /* 0x0000001000175202 */ /* 0x000fe20000000f00 */
[--C-:B------:R-:W-:Y:S02]  /*03c0*/  @P3 IMAD.MOV.U32 R21, RZ, RZ, R16.reuse ;  /* 0x000000ffff153224 */ /* 0x100fe400078e0010 */
[----:B------:R-:W-:Y:S02]  /*03d0*/  @P4 IMAD.MOV.U32 R22, RZ, RZ, R16 ;  /* 0x000000ffff164224 */ /* 0x000fe400078e0010 */
[----:B------:R-:W-:-:S05]  /*03e0*/  VIADD R18, R18, 0x4 ;  /* 0x0000000412127836 */ /* 0x000fca0000000000 */
[----:B------:R-:W-:Y:S01]  /*03f0*/  @P2 IMAD.MOV.U32 R20, RZ, RZ, R16 ;  /* 0x000000ffff142224 */ /* 0x000fe200078e0010 */
[----:B------:R-:W-:Y:S06]  /*0400*/  BRA.U UP0, `(.L_x_8) ;  /* 0xfffffffd00a07547 */ /* 0x000fec000b83ffff */
[C---:B------:R-:W-:Y:S01]  /*0410*/  ISETP.EQ.AND P3, PT, R8.reuse, -0x18, PT ;  /* 0xffffffe80800780c */ /* 0x040fe20003f62270 */
[----:B------:R-:W-:Y:S01]  /*0420*/  BSSY.RECONVERGENT B1, `(.L_x_9) ;  /* 0x0000026000017945 */ /* 0x000fe20003800200 */
[C---:B------:R-:W-:Y:S02]  /*0430*/  ISETP.EQ.AND P4, PT, R8.reuse, -0x14, PT ;  /* 0xffffffec0800780c */ /* 0x040fe40003f82270 */
[C---:B------:R-:W-:Y:S02]  /*0440*/  ISETP.EQ.AND P0, PT, R8.reuse, -0x10, PT ;  /* 0xfffffff00800780c */ /* 0x040fe40003f02270 */
[C---:B------:R-:W-:Y:S02]  /*0450*/  ISETP.EQ.AND P1, PT, R8.reuse, -0xc, PT ;  /* 0xfffffff40800780c */ /* 0x040fe40003f22270 */
[----:B------:R-:W-:Y:S02]  /*0460*/  ISETP.EQ.AND P2, PT, R8, -0x8, PT ;  /* 0xfffffff80800780c */ /* 0x000fe40003f42270 */
[----:B------:R-:W-:-:S02]  /*0470*/  ISETP.NE.AND P6, PT, R4, RZ, PT ;  /* 0x000000ff0400720c */ /* 0x000fc40003fc5270 */
[C---:B------:R-:W-:Y:S01]  /*0480*/  ISETP.EQ.AND P5, PT, R8.reuse, 0x4, PT ;  /* 0x000000040800780c */ /* 0x040fe20003fa2270 */
[--C-:B------:R-:W-:Y:S01]  /*0490*/  @P3 IMAD.MOV.U32 R19, RZ, RZ, R10.reuse ;  /* 0x000000ffff133224 */ /* 0x100fe200078e000a */
[C---:B------:R-:W-:Y:S01]  /*04a0*/  ISETP.EQ.AND P3, PT, R8.reuse, -0x4, PT ;  /* 0xfffffffc0800780c */ /* 0x040fe20003f62270 */
[----:B------:R-:W-:Y:S02]  /*04b0*/  @P4 IMAD.MOV.U32 R14, RZ, RZ, R10 ;  /* 0x000000ffff0e4224 */ /* 0x000fe400078e000a */
[--C-:B------:R-:W-:Y:S01]  /*04c0*/  @P4 IMAD.MOV.U32 R19, RZ, RZ, R11.reuse ;  /* 0x000000ffff134224 */ /* 0x100fe200078e000b */
[----:B------:R-:W-:Y:S01]  /*04d0*/  ISETP.EQ.AND P4, PT, R8, RZ, PT ;  /* 0x000000ff0800720c */ /* 0x000fe20003f82270 */
[----:B------:R-:W-:Y:S02]  /*04e0*/  @P0 IMAD.MOV.U32 R14, RZ, RZ, R11 ;  /* 0x000000ffff0e0224 */ /* 0x000fe400078e000b */
[--C-:B------:R-:W-:Y:S01]  /*04f0*/  @P0 IMAD.MOV.U32 R19, RZ, RZ, R20.reuse ;  /* 0x000000ffff130224 */ /* 0x100fe200078e0014 */
[----:B------:R-:W-:Y:S01]  /*0500*/  @P1 MOV R19, R21 ;  /* 0x0000001500131202 */ /* 0x000fe20000000f00 */
[----:B------:R-:W-:-:S02]  /*0510*/  @P1 IMAD.MOV.U32 R14, RZ, RZ, R20 ;  /* 0x000000ffff0e1224 */ /* 0x000fc400078e0014 */
[----:B------:R-:W-:Y:S02]  /*0520*/  @P2 IMAD.MOV.U32 R14, RZ, RZ, R21 ;  /* 0x000000ffff0e2224 */ /* 0x000fe400078e0015 */
[--C-:B------:R-:W-:Y:S02]  /*0530*/  @P2 IMAD.MOV.U32 R19, RZ, RZ, R22.reuse ;  /* 0x000000ffff132224 */ /* 0x100fe400078e0016 */
[----:B------:R-:W-:Y:S02]  /*0540*/  @P3 IMAD.MOV.U32 R14, RZ, RZ, R22 ;  /* 0x000000ffff0e3224 */ /* 0x000fe400078e0016 */
[--C-:B------:R-:W-:Y:S02]  /*0550*/  @P3 IMAD.MOV.U32 R19, RZ, RZ, R23.reuse ;  /* 0x000000ffff133224 */ /* 0x100fe400078e0017 */
[----:B------:R-:W-:Y:S02]  /*0560*/  @P4 IMAD.MOV.U32 R14, RZ, RZ, R23 ;  /* 0x000000ffff0e4224 */ /* 0x000fe400078e0017 */
[----:B------:R-:W-:-:S02]  /*0570*/  @P4 IMAD.MOV.U32 R19, RZ, RZ, R25 ;  /* 0x000000ffff134224 */ /* 0x000fc400078e0019 */
[----:B------:R-:W-:Y:S01]  /*0580*/  @P5 IMAD.MOV.U32 R14, RZ, RZ, R25 ;  /* 0x000000ffff0e5224 */ /* 0x000fe200078e0019 */
[----:B------:R-:W-:Y:S06]  /*0590*/  @!P6 BRA `(.L_x_10) ;  /* 0x000000000038e947 */ /* 0x000fec0003800000 */
[----:B------:R-:W-:Y:S01]  /*05a0*/  @P0 MOV R16, R10 ;  /* 0x0000000a00100202 */ /* 0x000fe20000000f00 */
[----:B------:R-:W-:Y:S01]  /*05b0*/  @P1 IMAD.MOV.U32 R16, RZ, RZ, R11 ;  /* 0x000000ffff101224 */ /* 0x000fe200078e000b */
[----:B------:R-:W-:Y:S01]  /*05c0*/  ISETP.EQ.AND P0, PT, R8, 0x8, PT ;  /* 0x000000080800780c */ /* 0x000fe20003f02270 */
[----:B------:R-:W-:Y:S01]  /*05d0*/  @P2 IMAD.MOV.U32 R16, RZ, RZ, R20 ;  /* 0x000000ffff102224 */ /* 0x000fe200078e0014 */
[-C--:B------:R-:W-:Y:S01]  /*05e0*/  SHF.L.U32 R15, R14, R4.reuse, RZ ;  /* 0x000000040e0f7219 */ /* 0x080fe200000006ff */
[----:B------:R-:W-:Y:S01]  /*05f0*/  @P3 IMAD.MOV.U32 R16, RZ, RZ, R21 ;  /* 0x000000ffff103224 */ /* 0x000fe200078e0015 */
[----:B------:R-:W-:Y:S01]  /*0600*/  SHF.L.U32 R19, R19, R4, RZ ;  /* 0x0000000413137219 */ /* 0x000fe200000006ff */
[----:B------:R-:W-:Y:S01]  /*0610*/  @P4 IMAD.MOV.U32 R16, RZ, RZ, R22 ;  /* 0x000000ffff104224 */ /* 0x000fe200078e0016 */
[----:B------:R-:W-:Y:S01]  /*0620*/  SHF.R.U32.HI R14, RZ, R7, R14 ;  /* 0x00000007ff0e7219 */ /* 0x000fe2000001160e */
[----:B------:R-:W-:-:S03]  /*0630*/  @P5 IMAD.MOV.U32 R16, RZ, RZ, R23 ;  /* 0x000000ffff105224 */ /* 0x000fc600078e0017 */
[----:B------:R-:W-:-:S03]  /*0640*/  IADD3 R19, PT, PT, R19, R14, RZ ;  /* 0x0000000e13137210 */ /* 0x000fc60007ffe0ff */
[----:B------:R-:W-:-:S05]  /*0650*/  @P0 IMAD.MOV.U32 R16, RZ, RZ, R25 ;  /* 0x000000ffff100224 */ /* 0x000fca00078e0019 */
[----:B------:R-:W-:-:S05]  /*0660*/  SHF.R.U32.HI R16, RZ, R7, R16 ;  /* 0x00000007ff107219 */ /* 0x000fca0000011610 */
[----:B------:R-:W-:-:S07]  /*0670*/  IMAD.IADD R14, R15, 0x1, R16 ;  /* 0x000000010f0e7824 */ /* 0x000fce00078e0210 */
.L_x_10:
[----:B------:R-:W-:Y:S05]  /*0680*/  BSYNC.RECONVERGENT B1 ;  /* 0x0000000000017941 */ /* 0x000fea0003800200 */
.L_x_9:
[C---:B------:R-:W-:Y:S01]  /*0690*/  SHF.L.W.U32.HI R25, R14.reuse, 0x2, R19 ;  /* 0x000000020e197819 */ /* 0x040fe20000010e13 */
[----:B------:R-:W-:Y:S01]  /*06a0*/  IMAD.SHL.U32 R14, R14, 0x4, RZ ;  /* 0x000000040e0e7824 */ /* 0x000fe200078e00ff */
[----:B------:R-:W-:Y:S01]  /*06b0*/  UMOV UR6, 0x54442d19 ;  /* 0x54442d1900067882 */ /* 0x000fe20000000000 */
[----:B------:R-:W-:Y:S01]  /*06c0*/  UMOV UR7, 0x3bf921fb ;  /* 0x3bf921fb00077882 */ /* 0x000fe20000000000 */
[----:B------:R-:W-:Y:S02]  /*06d0*/  SHF.R.S32.HI R15, RZ, 0x1f, R25 ;  /* 0x0000001fff0f7819 */ /* 0x000fe40000011419 */
[----:B------:R-:W-:Y:S02]  /*06e0*/  ISETP.GE.AND P0, PT, R0, RZ, PT ;  /* 0x000000ff0000720c */ /* 0x000fe40003f06270 */
[C---:B------:R-:W-:Y:S02]  /*06f0*/  LOP3.LUT R14, R15.reuse, R14, RZ, 0x3c, !PT ;  /* 0x0000000e0f0e7212 */ /* 0x040fe400078e3cff */
[----:B------:R-:W-:-:S02]  /*0700*/  LOP3.LUT R15, R15, R25, RZ, 0x3c, !PT ;  /* 0x000000190f0f7212 */ /* 0x000fc400078e3cff */
[----:B------:R-:W-:Y:S02]  /*0710*/  SHF.R.U32.HI R18, RZ, 0x1e, R19 ;  /* 0x0000001eff127819 */ /* 0x000fe40000011613 */
[C---:B------:R-:W-:Y:S02]  /*0720*/  LOP3.LUT R24, R25.reuse, R0, RZ, 0x3c, !PT ;  /* 0x0000000019187212 */ /* 0x040fe400078e3cff */
[----:B------:R-:W0:Y:S01]  /*0730*/  I2F.F64.S64 R14, R14 ;  /* 0x0000000e000e7312 */ /* 0x000e220000301c00 */
[----:B------:R-:W-:Y:S02]  /*0740*/  LEA.HI R25, R25, R18, RZ, 0x1 ;  /* 0x0000001219197211 */ /* 0x000fe400078f08ff */
[----:B------:R-:W-:-:S03]  /*0750*/  ISETP.GE.AND P1, PT, R24, RZ, PT ;  /* 0x000000ff1800720c */ /* 0x000fc60003f26270 */
[----:B------:R-:W-:Y:S01]  /*0760*/  @!P0 IMAD.MOV R25, RZ, RZ, -R25 ;  /* 0x000000ffff198224 */ /* 0x000fe200078e0a19 */
[----:B0-----:R-:W-:-:S10]  /*0770*/  DMUL R16, R14, UR6 ;  /* 0x000000060e107c28 */ /* 0x001fd40008000000 */
[----:B------:R-:W0:Y:S02]  /*0780*/  F2F.F32.F64 R16, R16 ;  /* 0x0000001000107310 */ /* 0x000e240000301000 */
[----:B0-----:R-:W-:-:S07]  /*0790*/  FSEL R18, -R16, R16, !P1 ;  /* 0x0000001010127208 */ /* 0x001fce0004800100 */
.L_x_7:
[----:B------:R-:W-:Y:S05]  /*07a0*/  BSYNC.RECONVERGENT B0 ;  /* 0x0000000000007941 */ /* 0x000fea0003800200 */
.L_x_6:
[----:B------:R-:W-:Y:S01]  /*07b0*/  LOP3.LUT R16, R25, 0x1, RZ, 0xc0, !PT ;  /* 0x0000000119107812 */ /* 0x000fe200078ec0ff */
[----:B------:R-:W-:Y:S02]  /*07c0*/  IMAD.MOV.U32 R14, RZ, RZ, 0x37cbac00 ;  /* 0x37cbac00ff0e7424 */ /* 0x000fe400078e00ff */
[----:B------:R-:W-:Y:S01]  /*07d0*/  FMUL R15, R18, R18 ;  /* 0x00000012120f7220 */ /* 0x000fe20000400000 */
[----:B------:R-:W-:Y:S01]  /*07e0*/  IMAD.MOV.U32 R19, RZ, RZ, 0x3effffff ;  /* 0x3effffffff137424 */ /* 0x000fe200078e00ff */
[----:B------:R-:W-:Y:S01]  /*07f0*/  ISETP.NE.U32.AND P0, PT, R16, 0x1, PT ;  /* 0x000000011000780c */ /* 0x000fe20003f05070 */
[----:B------:R-:W-:Y:S02]  /*0800*/  IMAD.MOV.U32 R16, RZ, RZ, 0x3d2aaabb ;  /* 0x3d2aaabbff107424 */ /* 0x000fe400078e00ff */
[----:B------:R-:W-:Y:S01]  /*0810*/  FFMA R14, R15, R14, -0.0013887860113754868507 ;  /* 0xbab607ed0f0e7423 */ /* 0x000fe2000000000e */
[----:B------:R-:W-:Y:S01]  /*0820*/  ISETP.NE.AND P2, PT, R9, RZ, PT ;  /* 0x000000ff0900720c */ /* 0x000fe20003f45270 */
[----:B------:R-:W-:Y:S01]  /*0830*/  BSSY.RECONVERGENT B0, `(.L_x_11) ;  /* 0x0000060000007945 */ /* 0x000fe20003800200 */
[----:B------:R-:W-:-:S02]  /*0840*/  LOP3.LUT P1, RZ, R25, 0x2, RZ, 0xc0, !PT ;  /* 0x0000000219ff7812 */ /* 0x000fc4000782c0ff */
[----:B------:R-:W-:Y:S02]  /*0850*/  FSEL R14, R14, -0.00019574658654164522886, !P0 ;  /* 0xb94d41530e0e7808 */ /* 0x000fe40004000000 */
[----:B------:R-:W-:Y:S02]  /*0860*/  FSEL R16, R16, 0.0083327032625675201416, !P0 ;  /* 0x3c0885e410107808 */ /* 0x000fe40004000000 */
[----:B------:R-:W-:Y:S01]  /*0870*/  FSEL R24, R18, 1, P0 ;  /* 0x3f80000012187808 */ /* 0x000fe20000000000 */
[----:B------:R-:W-:Y:S01]  /*0880*/  IMAD.MOV.U32 R18, RZ, RZ, R2 ;  /* 0x000000ffff127224 */ /* 0x000fe200078e0002 */
[----:B------:R-:W-:Y:S01]  /*0890*/  FSEL R19, -R19, -0.16666662693023681641, !P0 ;  /* 0xbe2aaaa813137808 */ /* 0x000fe20004000100 */
[C---:B------:R-:W-:Y:S01]  /*08a0*/  FFMA R14, R15.reuse, R14, R16 ;  /* 0x0000000e0f0e7223 */ /* 0x040fe20000000010 */
[----:B------:R-:W-:Y:S01]  /*08b0*/  MOV R25, R6 ;  /* 0x0000000600197202 */ /* 0x000fe20000000f00 */
[C---:B------:R-:W-:Y:S02]  /*08c0*/  FFMA R17, R15.reuse, R24, RZ ;  /* 0x000000180f117223 */ /* 0x040fe400000000ff */
[----:B------:R-:W-:-:S04]  /*08d0*/  FFMA R14, R15, R14, R19 ;  /* 0x0000000e0f0e7223 */ /* 0x000fc80000000013 */
[----:B------:R-:W-:-:S04]  /*08e0*/  FFMA R24, R17, R14, R24 ;  /* 0x0000000e11187223 */ /* 0x000fc80000000018 */
[----:B------:R-:W-:Y:S01]  /*08f0*/  @P1 FADD R24, RZ, -R24 ;  /* 0x80000018ff181221 */ /* 0x000fe20000000000 */
[----:B------:R-:W-:Y:S06]  /*0900*/  @P2 BRA `(.L_x_12) ;  /* 0x0000000400482947 */ /* 0x000fec0003800000 */
[----:B------:R-:W0:Y:S01]  /*0910*/  LDC.64 R14, c[0x4][RZ] ;  /* 0x01000000ff0e7b82 */ /* 0x000e220000000a00 */
[----:B------:R-:W-:Y:S01]  /*0920*/  IMAD.MOV.U32 R25, RZ, RZ, RZ ;  /* 0x000000ffff197224 */ /* 0x000fe200078e00ff */
[----:B------:R-:W-:Y:S01]  /*0930*/  UMOV UR5, URZ ;  /* 0x000000ff00057c82 */ /* 0x000fe20008000000 */
[----:B------:R-:W-:-:S07]  /*0940*/  IMAD.MOV.U32 R27, RZ, RZ, RZ ;  /* 0x000000ffff1b7224 */ /* 0x000fce00078e00ff */
.L_x_13:
[----:B0-----:R-:W-:-:S06]  /*0950*/  IMAD.WIDE.U32 R16, R27, 0x4, R14 ;  /* 0x000000041b107825 */ /* 0x001fcc00078e000e */
[----:B------:R-:W2:Y:S01]  /*0960*/  LDG.E.CONSTANT R16, desc[UR8][R16.64] ;  /* 0x0000000810107981 */ /* 0x000ea2000c1e9900 */
[C---:B------:R-:W-:Y:S02]  /*0970*/  IMAD.SHL.U32 R26, R27.reuse, 0x4, RZ ;  /* 0x000000041b1a7824 */ /* 0x040fe400078e00ff */
[----:B------:R-:W-:-:S03]  /*0980*/  VIADD R27, R27, 0x1 ;  /* 0x000000011b1b7836 */ /* 0x000fc60000000000 */
[C---:B------:R-:W-:Y:S02]  /*0990*/  ISETP.EQ.AND P5, PT, R26.reuse, RZ, PT ;  /* 0x000000ff1a00720c */ /* 0x040fe40003fa2270 */
[C---:B------:R-:W-:Y:S02]  /*09a0*/  ISETP.EQ.AND P4, PT, R26.reuse, 0x4, PT ;  /* 0x000000041a00780c */ /* 0x040fe40003f82270 */
[C---:B------:R-:W-:Y:S02]  /*09b0*/  ISETP.EQ.AND P3, PT, R26.reuse, 0x8, PT ;  /* 0x000000081a00780c */ /* 0x040fe40003f62270 */
[C---:B------:R-:W-:Y:S02]  /*09c0*/  ISETP.EQ.AND P2, PT, R26.reuse, 0xc, PT ;  /* 0x0000000c1a00780c */ /* 0x040fe40003f42270 */
[----:B------:R-:W-:Y:S01]  /*09d0*/  ISETP.EQ.AND P1, PT, R26, 0x10, PT ;  /* 0x000000101a00780c */ /* 0x000fe20003f22270 */
[----:B--2---:R-:W-:-:S03]  /*09e0*/  IMAD.WIDE.U32 R18, R16, R5, RZ ;  /* 0x0000000510127225 */ /* 0x004fc600078e00ff */
[----:B------:R-:W-:-:S04]  /*09f0*/  IADD3 R18, P0, PT, R18, R25, RZ ;  /* 0x0000001912127210 */ /* 0x000fc80007f1e0ff */
[----:B------:R-:W-:Y:S01]  /*0a00*/  IADD3.X R25, PT, PT, R19, UR5, RZ, P0, !PT ;  /* 0x0000000513197c10 */ /* 0x000fe200087fe4ff */
[--C-:B------:R-:W-:Y:S01]  /*0a10*/  @P5 IMAD.MOV.U32 R10, RZ, RZ, R18.reuse ;  /* 0x000000ffff0a5224 */ /* 0x100fe200078e0012 */
[----:B------:R-:W-:Y:S01]  /*0a20*/  ISETP.NE.AND P5, PT, R27, 0x6, PT ;  /* 0x000000061b00780c */ /* 0x000fe20003fa5270 */
[--C-:B------:R-:W-:Y:S01]  /*0a30*/  @P3 IMAD.MOV.U32 R20, RZ, RZ, R18.reuse ;  /* 0x000000ffff143224 */ /* 0x100fe200078e0012 */
[----:B------:R-:W-:Y:S01]  /*0a40*/  ISETP.EQ.AND P0, PT, R26, 0x14, PT ;  /* 0x000000141a00780c */ /* 0x000fe20003f02270 */
[--C-:B------:R-:W-:Y:S01]  /*0a50*/  @P2 IMAD.MOV.U32 R21, RZ, RZ, R18.reuse ;  /* 0x000000ffff152224 */ /* 0x100fe200078e0012 */
[----:B------:R-:W-:Y:S01]  /*0a60*/  @P4 MOV R11, R18 ;  /* 0x00000012000b4202 */ /* 0x000fe20000000f00 */
[----:B------:R-:W-:-:S10]  /*0a70*/  @P1 IMAD.MOV.U32 R22, RZ, RZ, R18 ;  /* 0x000000ffff161224 */ /* 0x000fd400078e0012 */
[----:B------:R-:W-:Y:S01]  /*0a80*/  @P0 IMAD.MOV.U32 R23, RZ, RZ, R18 ;  /* 0x000000ffff170224 */ /* 0x000fe200078e0012 */
[----:B------:R-:W-:Y:S06]  /*0a90*/  @P5 BRA `(.L_x_13) ;  /* 0xfffffffc00ac5947 */ /* 0x000fec000383ffff */
        /* <DEDUP_REMOVED lines=10> */
[----:B------:R-:W-:Y:S01]  /*0b40*/  @P4 IMAD.MOV.U32 R14, RZ, RZ, R10 ;  /* 0x000000ffff0e4224 */ /* 0x000fe200078e000a */
[----:B------:R-:W-:Y:S01]  /*0b50*/  @P4 MOV R19, R11 ;  /* 0x0000000b00134202 */ /* 0x000fe20000000f00 */
[----:B------:R-:W-:Y:S01]  /*0b60*/  @P0 IMAD.MOV.U32 R14, RZ, RZ, R11 ;  /* 0x000000ffff0e0224 */ /* 0x000fe200078e000b */
[----:B------:R-:W-:Y:S01]  /*0b70*/  ISETP.EQ.AND P4, PT, R8, RZ, PT ;  /* 0x000000ff0800720c */ /* 0x000fe20003f82270 */
[--C-:B------:R-:W-:Y:S02]  /*0b80*/  @P0 IMAD.MOV.U32 R19, RZ, RZ, R20.reuse ;  /* 0x000000ffff130224 */ /* 0x100fe400078e0014 */
[----:B------:R-:W-:Y:S02]  /*0b90*/  @P1 IMAD.MOV.U32 R14, RZ, RZ, R20 ;  /* 0x000000ffff0e1224 */ /* 0x000fe400078e0014 */
[----:B------:R-:W-:-:S02]  /*0ba0*/  @P1 IMAD.MOV.U32 R19, RZ, RZ, R21 ;  /* 0x000000ffff131224 */ /* 0x000fc400078e0015 */
[----:B------:R-:W-:Y:S02]  /*0bb0*/  @P2 IMAD.MOV.U32 R14, RZ, RZ, R21 ;  /* 0x000000ffff0e2224 */ /* 0x000fe400078e0015 */
[----:B------:R-:W-:Y:S01]  /*0bc0*/  @P2 IMAD.MOV.U32 R19, RZ, RZ, R22 ;  /* 0x000000ffff132224 */ /* 0x000fe200078e0016 */
[----:B------:R-:W-:Y:S01]  /*0bd0*/  @P3 MOV R14, R22 ;  /* 0x00000016000e3202 */ /* 0x000fe20000000f00 */
[--C-:B------:R-:W-:Y:S02]  /*0be0*/  @P3 IMAD.MOV.U32 R19, RZ, RZ, R23.reuse ;  /* 0x000000ffff133224 */ /* 0x100fe400078e0017 */
[----:B------:R-:W-:Y:S02]  /*0bf0*/  @P4 IMAD.MOV.U32 R14, RZ, RZ, R23 ;  /* 0x000000ffff0e4224 */ /* 0x000fe400078e0017 */
[--C-:B------:R-:W-:Y:S02]  /*0c00*/  @P4 IMAD.MOV.U32 R19, RZ, RZ, R25.reuse ;  /* 0x000000ffff134224 */ /* 0x100fe400078e0019 */
[----:B------:R-:W-:Y:S01]  /*0c10*/  @P5 IMAD.MOV.U32 R14, RZ, RZ, R25 ;  /* 0x000000ffff0e5224 */ /* 0x000fe200078e0019 */
[----:B------:R-:W-:Y:S06]  /*0c20*/  @!P6 BRA `(.L_x_15) ;  /* 0x000000000038e947 */ /* 0x000fec0003800000 */
[----:B------:R-:W-:Y:S01]  /*0c30*/  @P0 IMAD.MOV.U32 R16, RZ, RZ, R10 ;  /* 0x000000ffff100224 */ /* 0x000fe200078e000a */
[----:B------:R-:W-:Y:S01]  /*0c40*/  ISETP.EQ.AND P0, PT, R8, 0x8, PT ;  /* 0x000000080800780c */ /* 0x000fe20003f02270 */
[----:B------:R-:W-:Y:S01]  /*0c50*/  @P1 IMAD.MOV.U32 R16, RZ, RZ, R11 ;  /* 0x000000ffff101224 */ /* 0x000fe200078e000b */
[----:B------:R-:W-:Y:S01]  /*0c60*/  @P2 MOV R16, R20 ;  /* 0x0000001400102202 */ /* 0x000fe20000000f00 */
[----:B------:R-:W-:Y:S01]  /*0c70*/  @P3 IMAD.MOV.U32 R16, RZ, RZ, R21 ;  /* 0x000000ffff103224 */ /* 0x000fe200078e0015 */
[-C--:B------:R-:W-:Y:S01]  /*0c80*/  SHF.L.U32 R15, R14, R4.reuse, RZ ;  /* 0x000000040e0f7219 */ /* 0x080fe200000006ff */
[----:B------:R-:W-:Y:S01]  /*0c90*/  @P4 IMAD.MOV.U32 R16, RZ, RZ, R22 ;  /* 0x000000ffff104224 */ /* 0x000fe200078e0016 */
[----:B------:R-:W-:Y:S01]  /*0ca0*/  SHF.L.U32 R19, R19, R4, RZ ;  /* 0x0000000413137219 */ /* 0x000fe200000006ff */
[----:B------:R-:W-:Y:S01]  /*0cb0*/  @P5 IMAD.MOV.U32 R16, RZ, RZ, R23 ;  /* 0x000000ffff105224 */ /* 0x000fe200078e0017 */
[----:B------:R-:W-:-:S05]  /*0cc0*/  SHF.R.U32.HI R14, RZ, R7, R14 ;  /* 0x00000007ff0e7219 */ /* 0x000fca000001160e */
[----:B------:R-:W-:Y:S02]  /*0cd0*/  @P0 IMAD.MOV.U32 R16, RZ, RZ, R25 ;  /* 0x000000ffff100224 */ /* 0x000fe400078e0019 */
[----:B------:R-:W-:-:S03]  /*0ce0*/  IMAD.IADD R19, R19, 0x1, R14 ;  /* 0x0000000113137824 */ /* 0x000fc600078e020e */
[----:B------:R-:W-:-:S05]  /*0cf0*/  SHF.R.U32.HI R16, RZ, R7, R16 ;  /* 0x00000007ff107219 */ /* 0x000fca0000011610 */
[----:B------:R-:W-:-:S07]  /*0d00*/  IMAD.IADD R14, R15, 0x1, R16 ;  /* 0x000000010f0e7824 */ /* 0x000fce00078e0210 */
.L_x_15:
[----:B------:R-:W-:Y:S05]  /*0d10*/  BSYNC.RECONVERGENT B1 ;  /* 0x0000000000017941 */ /* 0x000fea0003800200 */
.L_x_14:
[C---:B------:R-:W-:Y:S01]  /*0d20*/  SHF.L.W.U32.HI R25, R14.reuse, 0x2, R19 ;  /* 0x000000020e197819 */ /* 0x040fe20000010e13 */
[----:B------:R-:W-:Y:S01]  /*0d30*/  UMOV UR6, 0x54442d19 ;  /* 0x54442d1900067882 */ /* 0x000fe20000000000 */
[----:B------:R-:W-:Y:S01]  /*0d40*/  SHF.L.U32 R14, R14, 0x2, RZ ;  /* 0x000000020e0e7819 */ /* 0x000fe200000006ff */
        /* <DEDUP_REMOVED lines=14> */
.L_x_12:
[----:B------:R-:W-:Y:S05]  /*0e30*/  BSYNC.RECONVERGENT B0 ;  /* 0x0000000000007941 */ /* 0x000fea0003800200 */
.L_x_11:
[----:B------:R-:W-:Y:S02]  /*0e40*/  IMAD.MOV.U32 R14, RZ, RZ, 0x37cbac00 ;  /* 0x37cbac00ff0e7424 */ /* 0x000fe400078e00ff */
[----:B------:R-:W-:Y:S01]  /*0e50*/  FMUL R15, R18, R18 ;  /* 0x00000012120f7220 */ /* 0x000fe20000400000 */
[----:B------:R-:W-:Y:S01]  /*0e60*/  LOP3.LUT R16, R25, 0x1, RZ, 0xc0, !PT ;  /* 0x0000000119107812 */ /* 0x000fe200078ec0ff */
[----:B------:R-:W-:Y:S01]  /*0e70*/  IMAD.MOV.U32 R26, RZ, RZ, 0x3d2aaabb ;  /* 0x3d2aaabbff1a7424 */ /* 0x000fe200078e00ff */
[----:B------:R-:W-:Y:S01]  /*0e80*/  UIADD3 UR4, UPT, UPT, UR4, 0x1, URZ ;  /* 0x0000000104047890 */ /* 0x000fe2000fffe0ff */
[----:B------:R-:W-:Y:S01]  /*0e90*/  FFMA R14, R15, R14, -0.0013887860113754868507 ;  /* 0xbab607ed0f0e7423 */ /* 0x000fe2000000000e */
[----:B------:R-:W-:Y:S01]  /*0ea0*/  ISETP.NE.U32.AND P0, PT, R16, 0x1, PT ;  /* 0x000000011000780c */ /* 0x000fe20003f05070 */
[----:B------:R-:W-:Y:S01]  /*0eb0*/  VIADD R17, R25, 0x1 ;  /* 0x0000000119117836 */ /* 0x000fe20000000000 */
[----:B------:R-:W-:Y:S01]  /*0ec0*/  UISETP.NE.AND UP0, UPT, UR4, 0x3e8, UPT ;  /* 0x000003e80400788c */ /* 0x000fe2000bf05270 */
[----:B------:R-:W-:Y:S01]  /*0ed0*/  IMAD.MOV.U32 R19, RZ, RZ, 0x3effffff ;  /* 0x3effffffff137424 */ /* 0x000fe200078e00ff */
[----:B------:R-:W-:-:S02]  /*0ee0*/  FSEL R16, R14, -0.00019574658654164522886, P0 ;  /* 0xb94d41530e107808 */ /* 0x000fc40000000000 */
[----:B------:R-:W-:Y:S02]  /*0ef0*/  FSEL R26, R26, 0.0083327032625675201416, P0 ;  /* 0x3c0885e41a1a7808 */ /* 0x000fe40000000000 */
[----:B------:R-:W-:Y:S02]  /*0f00*/  LOP3.LUT P1, RZ, R17, 0x2, RZ, 0xc0, !PT ;  /* 0x0000000211ff7812 */ /* 0x000fe4000782c0ff */
[----:B------:R-:W-:Y:S01]  /*0f10*/  FSEL R14, R18, 1, !P0 ;  /* 0x3f800000120e7808 */ /* 0x000fe20004000000 */
[----:B------:R-:W-:Y:S01]  /*0f20*/  FFMA R16, R15, R16, R26 ;  /* 0x000000100f107223 */ /* 0x000fe2000000001a */
[----:B------:R-:W-:-:S03]  /*0f30*/  FSEL R19, -R19, -0.16666662693023681641, P0 ;  /* 0xbe2aaaa813137808 */ /* 0x000fc60000000100 */
[C---:B------:R-:W-:Y:S02]  /*0f40*/  FFMA R17, R15.reuse, R14, RZ ;  /* 0x0000000e0f117223 */ /* 0x040fe400000000ff */
[----:B------:R-:W-:-:S04]  /*0f50*/  FFMA R16, R15, R16, R19 ;  /* 0x000000100f107223 */ /* 0x000fc80000000013 */
[----:B------:R-:W-:-:S04]  /*0f60*/  FFMA R14, R17, R16, R14 ;  /* 0x00000010110e7223 */ /* 0x000fc8000000000e */
[----:B------:R-:W-:-:S04]  /*0f70*/  @P1 FADD R14, RZ, -R14 ;  /* 0x8000000eff0e1221 */ /* 0x000fc80000000000 */
[----:B------:R-:W-:Y:S01]  /*0f80*/  FFMA R3, R24, R14, R3 ;  /* 0x0000000e18037223 */ /* 0x000fe20000000003 */
[----:B------:R-:W-:Y:S06]  /*0f90*/  BRA.U UP0, `(.L_x_16) ;  /* 0xfffffff100947547 */ /* 0x000fec000b83ffff */
[----:B------:R-:W-:Y:S01]  /*0fa0*/  STG.E desc[UR8][R12.64], R3 ;  /* 0x000000030c007986 */ /* 0x000fe2000c101908 */
[----:B------:R-:W-:Y:S05]  /*0fb0*/  EXIT ;  /* 0x000000000000794d */ /* 0x000fea0003800000 */
.L_x_17:
        /* <DEDUP_REMOVED lines=12> */
.L_x_22:


//--------------------- .nv.global.init           --------------------------
	.section	.nv.global.init,"aw",@progbits
	.align	4
.nv.global.init:
	.type		__cudart_i2opi_f,@object
	.size		__cudart_i2opi_f,(.L_0 - __cudart_i2opi_f)
__cudart_i2opi_f:
        /*0000*/ 	.byte	0x41, 0x90, 0x43, 0x3c, 0x99, 0x95, 0x62, 0xdb, 0xc0, 0xdd, 0x34, 0xf5, 0xd1, 0x57, 0x27, 0xfc
        /*0010*/ 	.byte	0x29, 0x15, 0x44, 0x4e, 0x6e, 0x83, 0xf9, 0xa2
.L_0:


//--------------------- .nv.shared.reserved.0     --------------------------
	.section	.nv.shared.reserved.0,"aw",@nobits
	.weak		__nv_reservedSMEM_offset_0_alias
	.size		__nv_reservedSMEM_offset_0_alias, 0, 64
	.other		__nv_reservedSMEM_offset_0_alias,@"STO_CUDA_RESERVED_SHARED STV_DEFAULT"
__nv_reservedSMEM_offset_0_alias:
	.zero		0
	.zero		64


//--------------------- .nv.constant0._Z13stress_atomicPf --------------------------
	.section	.nv.constant0._Z13stress_atomicPf,"a",@progbits
	.sectionflags	@""
	.align	4
.nv.constant0._Z13stress_atomicPf:
	.zero		904


//--------------------- .nv.constant0._Z9stress_xuPf --------------------------
	.section	.nv.constant0._Z9stress_xuPf,"a",@progbits
	.sectionflags	@""
	.align	4
.nv.constant0._Z9stress_xuPf:
	.zero		904


//--------------------- .nv.constant0._Z16stress_schedulerPf --------------------------
	.section	.nv.constant0._Z16stress_schedulerPf,"a",@progbits
	.sectionflags	@""
	.align	4
.nv.constant0._Z16stress_schedulerPf:
	.zero		904


//--------------------- .nv.constant0._Z13stress_memoryPf --------------------------
	.section	.nv.constant0._Z13stress_memoryPf,"a",@progbits
	.sectionflags	@""
	.align	4
.nv.constant0._Z13stress_memoryPf:
	.zero		904


//--------------------- .nv.constant0._Z14stress_computePf --------------------------
	.section	.nv.constant0._Z14stress_computePf,"a",@progbits
	.sectionflags	@""
	.align	4
.nv.constant0._Z14stress_computePf:
	.zero		904


//--------------------- SYMBOLS --------------------------

	.type		.nv.reservedSmem.offset0,@object
	.size		.nv.reservedSmem.offset0,0x4
